//
// Generated by NVIDIA NVVM Compiler
//
// Compiler Build ID: CL-36424714
// Cuda compilation tools, release 13.0, V13.0.88
// Based on NVVM 20.0.0
//

.version 9.0
.target sm_100
.address_size 64

	// .globl	_Z11cuReduceSumPKdS0_Pdj
.extern .shared .align 16 .b8 sdata[];

.visible .entry _Z11cuReduceSumPKdS0_Pdj(
	.param .u64 .ptr .align 1 _Z11cuReduceSumPKdS0_Pdj_param_0,
	.param .u64 .ptr .align 1 _Z11cuReduceSumPKdS0_Pdj_param_1,
	.param .u64 .ptr .align 1 _Z11cuReduceSumPKdS0_Pdj_param_2,
	.param .u32 _Z11cuReduceSumPKdS0_Pdj_param_3
)
{
	.reg .pred 	%p<33>;
	.reg .b32 	%r<127>;
	.reg .b64 	%rd<56>;
	.reg .b64 	%fd<190>;

	ld.param.u64 	%rd20, [_Z11cuReduceSumPKdS0_Pdj_param_2];
	ld.param.u32 	%r53, [_Z11cuReduceSumPKdS0_Pdj_param_3];
	cvta.to.global.u64 	%rd1, %rd20;
	// begin inline asm
	mov.u32 %r54, %envreg2;
	// end inline asm
	cvt.u64.u32 	%rd21, %r54;
	// begin inline asm
	mov.u32 %r55, %envreg1;
	// end inline asm
	cvt.u64.u32 	%rd22, %r55;
	shl.b64 	%rd23, %rd22, 32;
	or.b64  	%rd2, %rd23, %rd21;
	mov.u32 	%r1, %tid.x;
	mov.u32 	%r2, %tid.y;
	mov.u32 	%r3, %tid.z;
	mov.u32 	%r4, %ntid.x;
	mov.u32 	%r56, %ntid.y;
	mad.lo.s32 	%r57, %r3, %r56, %r2;
	mul.lo.s32 	%r5, %r57, %r4;
	add.s32 	%r58, %r5, %r1;
	shl.b32 	%r59, %r58, 3;
	mov.u32 	%r60, sdata;
	add.s32 	%r6, %r60, %r59;
	mov.b64 	%rd24, 0;
	st.shared.u64 	[%r6], %rd24;
	mov.u32 	%r61, %ctaid.x;
	mov.u32 	%r7, %ctaid.y;
	mov.u32 	%r8, %ctaid.z;
	mov.u32 	%r62, %nctaid.x;
	mov.u32 	%r9, %nctaid.y;
	mul.lo.s32 	%r63, %r8, %r9;
	cvt.u64.u32 	%rd25, %r63;
	cvt.u64.u32 	%rd3, %r62;
	cvt.u64.u32 	%rd26, %r7;
	cvt.u64.u32 	%rd4, %r61;
	add.s64 	%rd27, %rd25, %rd26;
	mad.lo.s64 	%rd28, %rd27, %rd3, %rd4;
	mul.lo.s32 	%r64, %r4, %r56;
	mov.u32 	%r65, %ntid.z;
	mul.lo.s32 	%r66, %r64, %r65;
	cvt.u64.u32 	%rd29, %r66;
	mul.lo.s64 	%rd5, %rd28, %rd29;
	cvt.u64.u32 	%rd6, %r58;
	cvt.u32.u64 	%r67, %rd6;
	cvt.u32.u64 	%r68, %rd5;
	add.s32 	%r69, %r68, %r67;
	setp.le.u32 	%p1, %r53, %r69;
	mov.f64 	%fd168, 0d0000000000000000;
	@%p1 bra 	$L__BB0_4;
	add.s64 	%rd53, %rd5, %rd6;
	mov.f64 	%fd168, 0d0000000000000000;
$L__BB0_2:
	ld.param.u64 	%rd52, [_Z11cuReduceSumPKdS0_Pdj_param_1];
	ld.param.u64 	%rd51, [_Z11cuReduceSumPKdS0_Pdj_param_0];
	shl.b64 	%rd30, %rd53, 32;
	shr.s64 	%rd31, %rd30, 29;
	cvta.to.global.u64 	%rd32, %rd51;
	add.s64 	%rd33, %rd32, %rd31;
	ld.global.f64 	%fd41, [%rd33];
	cvta.to.global.u64 	%rd34, %rd52;
	add.s64 	%rd35, %rd34, %rd31;
	ld.global.f64 	%fd42, [%rd35];
	fma.rn.f64 	%fd168, %fd41, %fd42, %fd168;
	cvt.s64.s32 	%rd36, %rd53;
	mov.u32 	%r70, %nctaid.z;
	mul.lo.s32 	%r71, %r9, %r70;
	cvt.u64.u32 	%rd37, %r71;
	mul.lo.s64 	%rd38, %rd37, %rd3;
	mov.u32 	%r72, %ntid.y;
	mul.lo.s32 	%r73, %r4, %r72;
	mov.u32 	%r74, %ntid.z;
	mul.lo.s32 	%r75, %r73, %r74;
	cvt.u64.u32 	%rd39, %r75;
	mad.lo.s64 	%rd53, %rd38, %rd39, %rd36;
	cvt.u32.u64 	%r76, %rd53;
	setp.gt.u32 	%p2, %r53, %r76;
	@%p2 bra 	$L__BB0_2;
	st.shared.f64 	[%r6], %fd168;
$L__BB0_4:
	cvt.u32.u64 	%r77, %rd6;
	and.b32  	%r10, %r77, 31;
	setp.gt.u32 	%p3, %r10, 15;
	@%p3 bra 	$L__BB0_6;
	ld.shared.f64 	%fd43, [%r6+128];
	add.f64 	%fd168, %fd168, %fd43;
	st.shared.f64 	[%r6], %fd168;
$L__BB0_6:
	bar.warp.sync 	-1;
	setp.gt.u32 	%p4, %r10, 7;
	@%p4 bra 	$L__BB0_8;
	ld.shared.f64 	%fd44, [%r6+64];
	add.f64 	%fd168, %fd168, %fd44;
	st.shared.f64 	[%r6], %fd168;
$L__BB0_8:
	bar.warp.sync 	-1;
	setp.gt.u32 	%p5, %r10, 3;
	@%p5 bra 	$L__BB0_10;
	ld.shared.f64 	%fd45, [%r6+32];
	add.f64 	%fd168, %fd168, %fd45;
	st.shared.f64 	[%r6], %fd168;
$L__BB0_10:
	bar.warp.sync 	-1;
	setp.gt.u32 	%p6, %r10, 1;
	@%p6 bra 	$L__BB0_12;
	ld.shared.f64 	%fd46, [%r6+16];
	add.f64 	%fd168, %fd168, %fd46;
	st.shared.f64 	[%r6], %fd168;
$L__BB0_12:
	bar.warp.sync 	-1;
	setp.ne.s32 	%p7, %r10, 0;
	@%p7 bra 	$L__BB0_14;
	ld.shared.f64 	%fd47, [%r6+8];
	add.f64 	%fd48, %fd168, %fd47;
	st.shared.f64 	[%r6], %fd48;
$L__BB0_14:
	bar.warp.sync 	-1;
	barrier.sync 	0;
	or.b32  	%r11, %r5, %r1;
	setp.ne.s32 	%p8, %r11, 0;
	@%p8 bra 	$L__BB0_28;
	add.s32 	%r79, %r4, -1;
	shr.u32 	%r80, %r79, 5;
	add.s32 	%r12, %r80, 1;
	and.b32  	%r13, %r12, 15;
	setp.lt.u32 	%p9, %r4, 481;
	mov.f64 	%fd180, 0d0000000000000000;
	mov.b32 	%r116, 0;
	@%p9 bra 	$L__BB0_18;
	mov.u32 	%r83, sdata;
	add.s32 	%r113, %r83, 2048;
	and.b32  	%r84, %r12, 268435440;
	neg.s32 	%r114, %r84;
	mov.f64 	%fd180, 0d0000000000000000;
	mov.b32 	%r116, 0;
$L__BB0_17:
	.pragma "nounroll";
	ld.shared.f64 	%fd52, [%r113+-2048];
	add.f64 	%fd53, %fd180, %fd52;
	ld.shared.f64 	%fd54, [%r113+-1792];
	add.f64 	%fd55, %fd53, %fd54;
	ld.shared.f64 	%fd56, [%r113+-1536];
	add.f64 	%fd57, %fd55, %fd56;
	ld.shared.f64 	%fd58, [%r113+-1280];
	add.f64 	%fd59, %fd57, %fd58;
	ld.shared.f64 	%fd60, [%r113+-1024];
	add.f64 	%fd61, %fd59, %fd60;
	ld.shared.f64 	%fd62, [%r113+-768];
	add.f64 	%fd63, %fd61, %fd62;
	ld.shared.f64 	%fd64, [%r113+-512];
	add.f64 	%fd65, %fd63, %fd64;
	ld.shared.f64 	%fd66, [%r113+-256];
	add.f64 	%fd67, %fd65, %fd66;
	ld.shared.f64 	%fd68, [%r113];
	add.f64 	%fd69, %fd67, %fd68;
	ld.shared.f64 	%fd70, [%r113+256];
	add.f64 	%fd71, %fd69, %fd70;
	ld.shared.f64 	%fd72, [%r113+512];
	add.f64 	%fd73, %fd71, %fd72;
	ld.shared.f64 	%fd74, [%r113+768];
	add.f64 	%fd75, %fd73, %fd74;
	ld.shared.f64 	%fd76, [%r113+1024];
	add.f64 	%fd77, %fd75, %fd76;
	ld.shared.f64 	%fd78, [%r113+1280];
	add.f64 	%fd79, %fd77, %fd78;
	ld.shared.f64 	%fd80, [%r113+1536];
	add.f64 	%fd81, %fd79, %fd80;
	ld.shared.f64 	%fd82, [%r113+1792];
	add.f64 	%fd180, %fd81, %fd82;
	add.s32 	%r116, %r116, 512;
	add.s32 	%r114, %r114, 16;
	add.s32 	%r113, %r113, 4096;
	setp.ne.s32 	%p10, %r114, 0;
	@%p10 bra 	$L__BB0_17;
$L__BB0_18:
	setp.eq.s32 	%p11, %r13, 0;
	@%p11 bra 	$L__BB0_27;
	and.b32  	%r22, %r12, 7;
	setp.lt.u32 	%p12, %r13, 8;
	@%p12 bra 	$L__BB0_21;
	shl.b32 	%r85, %r116, 3;
	mov.u32 	%r86, sdata;
	add.s32 	%r87, %r86, %r85;
	ld.shared.f64 	%fd84, [%r87];
	add.f64 	%fd85, %fd180, %fd84;
	ld.shared.f64 	%fd86, [%r87+256];
	add.f64 	%fd87, %fd85, %fd86;
	ld.shared.f64 	%fd88, [%r87+512];
	add.f64 	%fd89, %fd87, %fd88;
	ld.shared.f64 	%fd90, [%r87+768];
	add.f64 	%fd91, %fd89, %fd90;
	ld.shared.f64 	%fd92, [%r87+1024];
	add.f64 	%fd93, %fd91, %fd92;
	ld.shared.f64 	%fd94, [%r87+1280];
	add.f64 	%fd95, %fd93, %fd94;
	ld.shared.f64 	%fd96, [%r87+1536];
	add.f64 	%fd97, %fd95, %fd96;
	ld.shared.f64 	%fd98, [%r87+1792];
	add.f64 	%fd180, %fd97, %fd98;
	add.s32 	%r116, %r116, 256;
$L__BB0_21:
	setp.eq.s32 	%p13, %r22, 0;
	@%p13 bra 	$L__BB0_27;
	and.b32  	%r25, %r12, 3;
	setp.lt.u32 	%p14, %r22, 4;
	@%p14 bra 	$L__BB0_24;
	shl.b32 	%r88, %r116, 3;
	mov.u32 	%r89, sdata;
	add.s32 	%r90, %r89, %r88;
	ld.shared.f64 	%fd100, [%r90];
	add.f64 	%fd101, %fd180, %fd100;
	ld.shared.f64 	%fd102, [%r90+256];
	add.f64 	%fd103, %fd101, %fd102;
	ld.shared.f64 	%fd104, [%r90+512];
	add.f64 	%fd105, %fd103, %fd104;
	ld.shared.f64 	%fd106, [%r90+768];
	add.f64 	%fd180, %fd105, %fd106;
	add.s32 	%r116, %r116, 128;
$L__BB0_24:
	setp.eq.s32 	%p15, %r25, 0;
	@%p15 bra 	$L__BB0_27;
	shl.b32 	%r91, %r116, 3;
	mov.u32 	%r92, sdata;
	add.s32 	%r120, %r92, %r91;
	neg.s32 	%r119, %r25;
$L__BB0_26:
	.pragma "nounroll";
	ld.shared.f64 	%fd107, [%r120];
	add.f64 	%fd180, %fd180, %fd107;
	add.s32 	%r120, %r120, 256;
	add.s32 	%r119, %r119, 1;
	setp.ne.s32 	%p16, %r119, 0;
	@%p16 bra 	$L__BB0_26;
$L__BB0_27:
	st.shared.f64 	[sdata], %fd180;
$L__BB0_28:
	setp.ne.s32 	%p17, %r11, 0;
	barrier.sync 	0;
	@%p17 bra 	$L__BB0_30;
	ld.shared.f64 	%fd108, [sdata];
	shl.b64 	%rd40, %rd4, 3;
	add.s64 	%rd41, %rd1, %rd40;
	st.global.f64 	[%rd41], %fd108;
$L__BB0_30:
	setp.ne.s64 	%p18, %rd2, 0;
	@%p18 bra 	$L__BB0_32;
	// begin inline asm
	trap;
	// end inline asm
$L__BB0_32:
	barrier.sync 	0;
	add.s32 	%r93, %r1, %r2;
	or.b32  	%r94, %r93, %r3;
	setp.ne.s32 	%p19, %r94, 0;
	@%p19 bra 	$L__BB0_35;
	add.s64 	%rd42, %rd2, 4;
	cvt.u32.u64 	%r97, %rd3;
	cvt.u32.u64 	%r98, %rd4;
	mul.lo.s32 	%r99, %r97, %r9;
	mov.u32 	%r100, %nctaid.z;
	mul.lo.s32 	%r101, %r99, %r100;
	add.s32 	%r102, %r98, %r7;
	neg.s32 	%r103, %r8;
	setp.eq.s32 	%p20, %r102, %r103;
	sub.s32 	%r104, -2147483647, %r101;
	selp.b32 	%r96, %r104, 1, %p20;
	// begin inline asm
	atom.add.release.gpu.u32 %r95,[%rd42],%r96;
	// end inline asm
$L__BB0_34:
	// begin inline asm
	ld.acquire.gpu.u32 %r105,[%rd42];
	// end inline asm
	xor.b32  	%r106, %r105, %r95;
	setp.gt.s32 	%p21, %r106, -1;
	@%p21 bra 	$L__BB0_34;
$L__BB0_35:
	cvt.u32.u64 	%r107, %rd3;
	barrier.sync 	0;
	neg.s64 	%rd45, %rd6;
	setp.ne.s64 	%p22, %rd5, %rd45;
	setp.lt.u32 	%p23, %r107, 2;
	or.pred  	%p24, %p22, %p23;
	@%p24 bra 	$L__BB0_50;
	ld.global.f64 	%fd189, [%rd1];
	add.s32 	%r35, %r107, -1;
	add.s32 	%r110, %r107, -2;
	and.b32  	%r36, %r35, 15;
	setp.lt.u32 	%p25, %r110, 15;
	mov.b32 	%r124, 1;
	@%p25 bra 	$L__BB0_40;
	and.b32  	%r112, %r35, -16;
	neg.s32 	%r122, %r112;
	add.s64 	%rd54, %rd1, 64;
	mov.b32 	%r121, 0;
$L__BB0_38:
	.pragma "nounroll";
	ld.global.f64 	%fd110, [%rd54+-56];
	add.f64 	%fd111, %fd110, %fd189;
	ld.global.f64 	%fd112, [%rd54+-48];
	add.f64 	%fd113, %fd112, %fd111;
	ld.global.f64 	%fd114, [%rd54+-40];
	add.f64 	%fd115, %fd114, %fd113;
	ld.global.f64 	%fd116, [%rd54+-32];
	add.f64 	%fd117, %fd116, %fd115;
	ld.global.f64 	%fd118, [%rd54+-24];
	add.f64 	%fd119, %fd118, %fd117;
	ld.global.f64 	%fd120, [%rd54+-16];
	add.f64 	%fd121, %fd120, %fd119;
	ld.global.f64 	%fd122, [%rd54+-8];
	add.f64 	%fd123, %fd122, %fd121;
	ld.global.f64 	%fd124, [%rd54];
	add.f64 	%fd125, %fd124, %fd123;
	ld.global.f64 	%fd126, [%rd54+8];
	add.f64 	%fd127, %fd126, %fd125;
	ld.global.f64 	%fd128, [%rd54+16];
	add.f64 	%fd129, %fd128, %fd127;
	ld.global.f64 	%fd130, [%rd54+24];
	add.f64 	%fd131, %fd130, %fd129;
	ld.global.f64 	%fd132, [%rd54+32];
	add.f64 	%fd133, %fd132, %fd131;
	ld.global.f64 	%fd134, [%rd54+40];
	add.f64 	%fd135, %fd134, %fd133;
	ld.global.f64 	%fd136, [%rd54+48];
	add.f64 	%fd137, %fd136, %fd135;
	ld.global.f64 	%fd138, [%rd54+56];
	add.f64 	%fd139, %fd138, %fd137;
	ld.global.f64 	%fd140, [%rd54+64];
	add.f64 	%fd189, %fd140, %fd139;
	add.s32 	%r122, %r122, 16;
	add.s32 	%r121, %r121, 16;
	add.s64 	%rd54, %rd54, 128;
	setp.ne.s32 	%p26, %r122, 0;
	@%p26 bra 	$L__BB0_38;
	add.s32 	%r124, %r121, 1;
$L__BB0_40:
	setp.eq.s32 	%p27, %r36, 0;
	@%p27 bra 	$L__BB0_49;
	and.b32  	%r44, %r35, 7;
	setp.lt.u32 	%p28, %r36, 8;
	@%p28 bra 	$L__BB0_43;
	mul.wide.u32 	%rd46, %r124, 8;
	add.s64 	%rd47, %rd1, %rd46;
	ld.global.f64 	%fd142, [%rd47];
	add.f64 	%fd143, %fd142, %fd189;
	ld.global.f64 	%fd144, [%rd47+8];
	add.f64 	%fd145, %fd144, %fd143;
	ld.global.f64 	%fd146, [%rd47+16];
	add.f64 	%fd147, %fd146, %fd145;
	ld.global.f64 	%fd148, [%rd47+24];
	add.f64 	%fd149, %fd148, %fd147;
	ld.global.f64 	%fd150, [%rd47+32];
	add.f64 	%fd151, %fd150, %fd149;
	ld.global.f64 	%fd152, [%rd47+40];
	add.f64 	%fd153, %fd152, %fd151;
	ld.global.f64 	%fd154, [%rd47+48];
	add.f64 	%fd155, %fd154, %fd153;
	ld.global.f64 	%fd156, [%rd47+56];
	add.f64 	%fd189, %fd156, %fd155;
	add.s32 	%r124, %r124, 8;
$L__BB0_43:
	setp.eq.s32 	%p29, %r44, 0;
	@%p29 bra 	$L__BB0_49;
	and.b32  	%r47, %r35, 3;
	setp.lt.u32 	%p30, %r44, 4;
	@%p30 bra 	$L__BB0_46;
	mul.wide.u32 	%rd48, %r124, 8;
	add.s64 	%rd49, %rd1, %rd48;
	ld.global.f64 	%fd158, [%rd49];
	add.f64 	%fd159, %fd158, %fd189;
	ld.global.f64 	%fd160, [%rd49+8];
	add.f64 	%fd161, %fd160, %fd159;
	ld.global.f64 	%fd162, [%rd49+16];
	add.f64 	%fd163, %fd162, %fd161;
	ld.global.f64 	%fd164, [%rd49+24];
	add.f64 	%fd189, %fd164, %fd163;
	add.s32 	%r124, %r124, 4;
$L__BB0_46:
	setp.eq.s32 	%p31, %r47, 0;
	@%p31 bra 	$L__BB0_49;
	mul.wide.u32 	%rd50, %r124, 8;
	add.s64 	%rd55, %rd1, %rd50;
	neg.s32 	%r126, %r47;
$L__BB0_48:
	.pragma "nounroll";
	ld.global.f64 	%fd165, [%rd55];
	add.f64 	%fd189, %fd165, %fd189;
	add.s64 	%rd55, %rd55, 8;
	add.s32 	%r126, %r126, 1;
	setp.ne.s32 	%p32, %r126, 0;
	@%p32 bra 	$L__BB0_48;
$L__BB0_49:
	st.global.f64 	[%rd1], %fd189;
$L__BB0_50:
	ret;

}
	// .globl	_Z11cuReduceMinPKdPdj
.visible .entry _Z11cuReduceMinPKdPdj(
	.param .u64 .ptr .align 1 _Z11cuReduceMinPKdPdj_param_0,
	.param .u64 .ptr .align 1 _Z11cuReduceMinPKdPdj_param_1,
	.param .u32 _Z11cuReduceMinPKdPdj_param_2
)
{
	.reg .pred 	%p<33>;
	.reg .b32 	%r<127>;
	.reg .b64 	%rd<53>;
	.reg .b64 	%fd<188>;

	ld.param.u64 	%rd18, [_Z11cuReduceMinPKdPdj_param_0];
	ld.param.u32 	%r53, [_Z11cuReduceMinPKdPdj_param_2];
	cvta.to.global.u64 	%rd20, %rd18;
	// begin inline asm
	mov.u32 %r54, %envreg2;
	// end inline asm
	cvt.u64.u32 	%rd21, %r54;
	// begin inline asm
	mov.u32 %r55, %envreg1;
	// end inline asm
	cvt.u64.u32 	%rd22, %r55;
	shl.b64 	%rd23, %rd22, 32;
	or.b64  	%rd1, %rd23, %rd21;
	ld.global.f64 	%fd166, [%rd20];
	mov.u32 	%r1, %tid.x;
	mov.u32 	%r2, %tid.y;
	mov.u32 	%r3, %tid.z;
	mov.u32 	%r4, %ntid.x;
	mov.u32 	%r56, %ntid.y;
	mad.lo.s32 	%r57, %r3, %r56, %r2;
	mul.lo.s32 	%r5, %r57, %r4;
	add.s32 	%r58, %r5, %r1;
	shl.b32 	%r59, %r58, 3;
	mov.u32 	%r60, sdata;
	add.s32 	%r6, %r60, %r59;
	st.shared.f64 	[%r6], %fd166;
	mov.u32 	%r61, %ctaid.x;
	mov.u32 	%r7, %ctaid.y;
	mov.u32 	%r8, %ctaid.z;
	mov.u32 	%r62, %nctaid.x;
	mov.u32 	%r9, %nctaid.y;
	mul.lo.s32 	%r63, %r8, %r9;
	cvt.u64.u32 	%rd24, %r63;
	cvt.u64.u32 	%rd2, %r62;
	cvt.u64.u32 	%rd25, %r7;
	cvt.u64.u32 	%rd3, %r61;
	add.s64 	%rd26, %rd24, %rd25;
	mad.lo.s64 	%rd27, %rd26, %rd2, %rd3;
	mul.lo.s32 	%r64, %r4, %r56;
	mov.u32 	%r65, %ntid.z;
	mul.lo.s32 	%r66, %r64, %r65;
	cvt.u64.u32 	%rd28, %r66;
	mul.lo.s64 	%rd4, %rd27, %rd28;
	cvt.u64.u32 	%rd5, %r58;
	cvt.u32.u64 	%r67, %rd5;
	cvt.u32.u64 	%r68, %rd4;
	add.s32 	%r69, %r68, %r67;
	setp.le.u32 	%p1, %r53, %r69;
	@%p1 bra 	$L__BB1_4;
	add.s64 	%rd50, %rd4, %rd5;
$L__BB1_2:
	ld.param.u64 	%rd48, [_Z11cuReduceMinPKdPdj_param_0];
	shl.b64 	%rd29, %rd50, 32;
	shr.s64 	%rd30, %rd29, 29;
	cvta.to.global.u64 	%rd31, %rd48;
	add.s64 	%rd32, %rd31, %rd30;
	ld.global.f64 	%fd40, [%rd32];
	min.f64 	%fd166, %fd40, %fd166;
	cvt.s64.s32 	%rd33, %rd50;
	mov.u32 	%r70, %nctaid.z;
	mul.lo.s32 	%r71, %r9, %r70;
	cvt.u64.u32 	%rd34, %r71;
	mul.lo.s64 	%rd35, %rd34, %rd2;
	mov.u32 	%r72, %ntid.y;
	mul.lo.s32 	%r73, %r4, %r72;
	mov.u32 	%r74, %ntid.z;
	mul.lo.s32 	%r75, %r73, %r74;
	cvt.u64.u32 	%rd36, %r75;
	mad.lo.s64 	%rd50, %rd35, %rd36, %rd33;
	cvt.u32.u64 	%r76, %rd50;
	setp.gt.u32 	%p2, %r53, %r76;
	@%p2 bra 	$L__BB1_2;
	st.shared.f64 	[%r6], %fd166;
$L__BB1_4:
	and.b32  	%r10, %r67, 31;
	setp.gt.u32 	%p3, %r10, 15;
	@%p3 bra 	$L__BB1_6;
	ld.shared.f64 	%fd41, [%r6+128];
	add.f64 	%fd166, %fd166, %fd41;
	st.shared.f64 	[%r6], %fd166;
$L__BB1_6:
	bar.warp.sync 	-1;
	setp.gt.u32 	%p4, %r10, 7;
	@%p4 bra 	$L__BB1_8;
	ld.shared.f64 	%fd42, [%r6+64];
	add.f64 	%fd166, %fd166, %fd42;
	st.shared.f64 	[%r6], %fd166;
$L__BB1_8:
	bar.warp.sync 	-1;
	setp.gt.u32 	%p5, %r10, 3;
	@%p5 bra 	$L__BB1_10;
	ld.shared.f64 	%fd43, [%r6+32];
	add.f64 	%fd166, %fd166, %fd43;
	st.shared.f64 	[%r6], %fd166;
$L__BB1_10:
	bar.warp.sync 	-1;
	setp.gt.u32 	%p6, %r10, 1;
	@%p6 bra 	$L__BB1_12;
	ld.shared.f64 	%fd44, [%r6+16];
	add.f64 	%fd166, %fd166, %fd44;
	st.shared.f64 	[%r6], %fd166;
$L__BB1_12:
	bar.warp.sync 	-1;
	setp.ne.s32 	%p7, %r10, 0;
	@%p7 bra 	$L__BB1_14;
	ld.shared.f64 	%fd45, [%r6+8];
	add.f64 	%fd46, %fd166, %fd45;
	st.shared.f64 	[%r6], %fd46;
$L__BB1_14:
	bar.warp.sync 	-1;
	barrier.sync 	0;
	or.b32  	%r11, %r5, %r1;
	setp.ne.s32 	%p8, %r11, 0;
	@%p8 bra 	$L__BB1_28;
	add.s32 	%r79, %r4, -1;
	shr.u32 	%r80, %r79, 5;
	add.s32 	%r12, %r80, 1;
	and.b32  	%r13, %r12, 15;
	setp.lt.u32 	%p9, %r4, 481;
	mov.f64 	%fd178, 0d0000000000000000;
	mov.b32 	%r116, 0;
	@%p9 bra 	$L__BB1_18;
	add.s32 	%r113, %r60, 2048;
	and.b32  	%r84, %r12, 268435440;
	neg.s32 	%r114, %r84;
	mov.f64 	%fd178, 0d0000000000000000;
	mov.b32 	%r116, 0;
$L__BB1_17:
	.pragma "nounroll";
	ld.shared.f64 	%fd50, [%r113+-2048];
	add.f64 	%fd51, %fd178, %fd50;
	ld.shared.f64 	%fd52, [%r113+-1792];
	add.f64 	%fd53, %fd51, %fd52;
	ld.shared.f64 	%fd54, [%r113+-1536];
	add.f64 	%fd55, %fd53, %fd54;
	ld.shared.f64 	%fd56, [%r113+-1280];
	add.f64 	%fd57, %fd55, %fd56;
	ld.shared.f64 	%fd58, [%r113+-1024];
	add.f64 	%fd59, %fd57, %fd58;
	ld.shared.f64 	%fd60, [%r113+-768];
	add.f64 	%fd61, %fd59, %fd60;
	ld.shared.f64 	%fd62, [%r113+-512];
	add.f64 	%fd63, %fd61, %fd62;
	ld.shared.f64 	%fd64, [%r113+-256];
	add.f64 	%fd65, %fd63, %fd64;
	ld.shared.f64 	%fd66, [%r113];
	add.f64 	%fd67, %fd65, %fd66;
	ld.shared.f64 	%fd68, [%r113+256];
	add.f64 	%fd69, %fd67, %fd68;
	ld.shared.f64 	%fd70, [%r113+512];
	add.f64 	%fd71, %fd69, %fd70;
	ld.shared.f64 	%fd72, [%r113+768];
	add.f64 	%fd73, %fd71, %fd72;
	ld.shared.f64 	%fd74, [%r113+1024];
	add.f64 	%fd75, %fd73, %fd74;
	ld.shared.f64 	%fd76, [%r113+1280];
	add.f64 	%fd77, %fd75, %fd76;
	ld.shared.f64 	%fd78, [%r113+1536];
	add.f64 	%fd79, %fd77, %fd78;
	ld.shared.f64 	%fd80, [%r113+1792];
	add.f64 	%fd178, %fd79, %fd80;
	add.s32 	%r116, %r116, 512;
	add.s32 	%r114, %r114, 16;
	add.s32 	%r113, %r113, 4096;
	setp.ne.s32 	%p10, %r114, 0;
	@%p10 bra 	$L__BB1_17;
$L__BB1_18:
	setp.eq.s32 	%p11, %r13, 0;
	@%p11 bra 	$L__BB1_27;
	and.b32  	%r22, %r12, 7;
	setp.lt.u32 	%p12, %r13, 8;
	@%p12 bra 	$L__BB1_21;
	shl.b32 	%r85, %r116, 3;
	add.s32 	%r87, %r60, %r85;
	ld.shared.f64 	%fd82, [%r87];
	add.f64 	%fd83, %fd178, %fd82;
	ld.shared.f64 	%fd84, [%r87+256];
	add.f64 	%fd85, %fd83, %fd84;
	ld.shared.f64 	%fd86, [%r87+512];
	add.f64 	%fd87, %fd85, %fd86;
	ld.shared.f64 	%fd88, [%r87+768];
	add.f64 	%fd89, %fd87, %fd88;
	ld.shared.f64 	%fd90, [%r87+1024];
	add.f64 	%fd91, %fd89, %fd90;
	ld.shared.f64 	%fd92, [%r87+1280];
	add.f64 	%fd93, %fd91, %fd92;
	ld.shared.f64 	%fd94, [%r87+1536];
	add.f64 	%fd95, %fd93, %fd94;
	ld.shared.f64 	%fd96, [%r87+1792];
	add.f64 	%fd178, %fd95, %fd96;
	add.s32 	%r116, %r116, 256;
$L__BB1_21:
	setp.eq.s32 	%p13, %r22, 0;
	@%p13 bra 	$L__BB1_27;
	and.b32  	%r25, %r12, 3;
	setp.lt.u32 	%p14, %r22, 4;
	@%p14 bra 	$L__BB1_24;
	shl.b32 	%r88, %r116, 3;
	add.s32 	%r90, %r60, %r88;
	ld.shared.f64 	%fd98, [%r90];
	add.f64 	%fd99, %fd178, %fd98;
	ld.shared.f64 	%fd100, [%r90+256];
	add.f64 	%fd101, %fd99, %fd100;
	ld.shared.f64 	%fd102, [%r90+512];
	add.f64 	%fd103, %fd101, %fd102;
	ld.shared.f64 	%fd104, [%r90+768];
	add.f64 	%fd178, %fd103, %fd104;
	add.s32 	%r116, %r116, 128;
$L__BB1_24:
	setp.eq.s32 	%p15, %r25, 0;
	@%p15 bra 	$L__BB1_27;
	shl.b32 	%r91, %r116, 3;
	add.s32 	%r120, %r60, %r91;
	neg.s32 	%r119, %r25;
$L__BB1_26:
	.pragma "nounroll";
	ld.shared.f64 	%fd105, [%r120];
	add.f64 	%fd178, %fd178, %fd105;
	add.s32 	%r120, %r120, 256;
	add.s32 	%r119, %r119, 1;
	setp.ne.s32 	%p16, %r119, 0;
	@%p16 bra 	$L__BB1_26;
$L__BB1_27:
	st.shared.f64 	[sdata], %fd178;
$L__BB1_28:
	ld.param.u64 	%rd49, [_Z11cuReduceMinPKdPdj_param_1];
	cvta.to.global.u64 	%rd9, %rd49;
	setp.ne.s32 	%p17, %r11, 0;
	barrier.sync 	0;
	@%p17 bra 	$L__BB1_30;
	ld.shared.f64 	%fd106, [sdata];
	shl.b64 	%rd37, %rd3, 3;
	add.s64 	%rd38, %rd9, %rd37;
	st.global.f64 	[%rd38], %fd106;
$L__BB1_30:
	setp.ne.s64 	%p18, %rd1, 0;
	@%p18 bra 	$L__BB1_32;
	// begin inline asm
	trap;
	// end inline asm
$L__BB1_32:
	barrier.sync 	0;
	add.s32 	%r93, %r1, %r2;
	or.b32  	%r94, %r93, %r3;
	setp.ne.s32 	%p19, %r94, 0;
	@%p19 bra 	$L__BB1_35;
	add.s64 	%rd39, %rd1, 4;
	cvt.u32.u64 	%r97, %rd2;
	cvt.u32.u64 	%r98, %rd3;
	mul.lo.s32 	%r99, %r97, %r9;
	mov.u32 	%r100, %nctaid.z;
	mul.lo.s32 	%r101, %r99, %r100;
	add.s32 	%r102, %r98, %r7;
	neg.s32 	%r103, %r8;
	setp.eq.s32 	%p20, %r102, %r103;
	sub.s32 	%r104, -2147483647, %r101;
	selp.b32 	%r96, %r104, 1, %p20;
	// begin inline asm
	atom.add.release.gpu.u32 %r95,[%rd39],%r96;
	// end inline asm
$L__BB1_34:
	// begin inline asm
	ld.acquire.gpu.u32 %r105,[%rd39];
	// end inline asm
	xor.b32  	%r106, %r105, %r95;
	setp.gt.s32 	%p21, %r106, -1;
	@%p21 bra 	$L__BB1_34;
$L__BB1_35:
	cvt.u32.u64 	%r107, %rd2;
	barrier.sync 	0;
	neg.s64 	%rd42, %rd5;
	setp.ne.s64 	%p22, %rd4, %rd42;
	setp.lt.u32 	%p23, %r107, 2;
	or.pred  	%p24, %p22, %p23;
	@%p24 bra 	$L__BB1_50;
	ld.global.f64 	%fd187, [%rd9];
	add.s32 	%r35, %r107, -1;
	add.s32 	%r110, %r107, -2;
	and.b32  	%r36, %r35, 15;
	setp.lt.u32 	%p25, %r110, 15;
	mov.b32 	%r124, 1;
	@%p25 bra 	$L__BB1_40;
	and.b32  	%r112, %r35, -16;
	neg.s32 	%r122, %r112;
	add.s64 	%rd51, %rd9, 64;
	mov.b32 	%r121, 0;
$L__BB1_38:
	.pragma "nounroll";
	ld.global.f64 	%fd108, [%rd51+-56];
	add.f64 	%fd109, %fd108, %fd187;
	ld.global.f64 	%fd110, [%rd51+-48];
	add.f64 	%fd111, %fd110, %fd109;
	ld.global.f64 	%fd112, [%rd51+-40];
	add.f64 	%fd113, %fd112, %fd111;
	ld.global.f64 	%fd114, [%rd51+-32];
	add.f64 	%fd115, %fd114, %fd113;
	ld.global.f64 	%fd116, [%rd51+-24];
	add.f64 	%fd117, %fd116, %fd115;
	ld.global.f64 	%fd118, [%rd51+-16];
	add.f64 	%fd119, %fd118, %fd117;
	ld.global.f64 	%fd120, [%rd51+-8];
	add.f64 	%fd121, %fd120, %fd119;
	ld.global.f64 	%fd122, [%rd51];
	add.f64 	%fd123, %fd122, %fd121;
	ld.global.f64 	%fd124, [%rd51+8];
	add.f64 	%fd125, %fd124, %fd123;
	ld.global.f64 	%fd126, [%rd51+16];
	add.f64 	%fd127, %fd126, %fd125;
	ld.global.f64 	%fd128, [%rd51+24];
	add.f64 	%fd129, %fd128, %fd127;
	ld.global.f64 	%fd130, [%rd51+32];
	add.f64 	%fd131, %fd130, %fd129;
	ld.global.f64 	%fd132, [%rd51+40];
	add.f64 	%fd133, %fd132, %fd131;
	ld.global.f64 	%fd134, [%rd51+48];
	add.f64 	%fd135, %fd134, %fd133;
	ld.global.f64 	%fd136, [%rd51+56];
	add.f64 	%fd137, %fd136, %fd135;
	ld.global.f64 	%fd138, [%rd51+64];
	add.f64 	%fd187, %fd138, %fd137;
	add.s32 	%r122, %r122, 16;
	add.s32 	%r121, %r121, 16;
	add.s64 	%rd51, %rd51, 128;
	setp.ne.s32 	%p26, %r122, 0;
	@%p26 bra 	$L__BB1_38;
	add.s32 	%r124, %r121, 1;
$L__BB1_40:
	setp.eq.s32 	%p27, %r36, 0;
	@%p27 bra 	$L__BB1_49;
	and.b32  	%r44, %r35, 7;
	setp.lt.u32 	%p28, %r36, 8;
	@%p28 bra 	$L__BB1_43;
	mul.wide.u32 	%rd43, %r124, 8;
	add.s64 	%rd44, %rd9, %rd43;
	ld.global.f64 	%fd140, [%rd44];
	add.f64 	%fd141, %fd140, %fd187;
	ld.global.f64 	%fd142, [%rd44+8];
	add.f64 	%fd143, %fd142, %fd141;
	ld.global.f64 	%fd144, [%rd44+16];
	add.f64 	%fd145, %fd144, %fd143;
	ld.global.f64 	%fd146, [%rd44+24];
	add.f64 	%fd147, %fd146, %fd145;
	ld.global.f64 	%fd148, [%rd44+32];
	add.f64 	%fd149, %fd148, %fd147;
	ld.global.f64 	%fd150, [%rd44+40];
	add.f64 	%fd151, %fd150, %fd149;
	ld.global.f64 	%fd152, [%rd44+48];
	add.f64 	%fd153, %fd152, %fd151;
	ld.global.f64 	%fd154, [%rd44+56];
	add.f64 	%fd187, %fd154, %fd153;
	add.s32 	%r124, %r124, 8;
$L__BB1_43:
	setp.eq.s32 	%p29, %r44, 0;
	@%p29 bra 	$L__BB1_49;
	and.b32  	%r47, %r35, 3;
	setp.lt.u32 	%p30, %r44, 4;
	@%p30 bra 	$L__BB1_46;
	mul.wide.u32 	%rd45, %r124, 8;
	add.s64 	%rd46, %rd9, %rd45;
	ld.global.f64 	%fd156, [%rd46];
	add.f64 	%fd157, %fd156, %fd187;
	ld.global.f64 	%fd158, [%rd46+8];
	add.f64 	%fd159, %fd158, %fd157;
	ld.global.f64 	%fd160, [%rd46+16];
	add.f64 	%fd161, %fd160, %fd159;
	ld.global.f64 	%fd162, [%rd46+24];
	add.f64 	%fd187, %fd162, %fd161;
	add.s32 	%r124, %r124, 4;
$L__BB1_46:
	setp.eq.s32 	%p31, %r47, 0;
	@%p31 bra 	$L__BB1_49;
	mul.wide.u32 	%rd47, %r124, 8;
	add.s64 	%rd52, %rd9, %rd47;
	neg.s32 	%r126, %r47;
$L__BB1_48:
	.pragma "nounroll";
	ld.global.f64 	%fd163, [%rd52];
	add.f64 	%fd187, %fd163, %fd187;
	add.s64 	%rd52, %rd52, 8;
	add.s32 	%r126, %r126, 1;
	setp.ne.s32 	%p32, %r126, 0;
	@%p32 bra 	$L__BB1_48;
$L__BB1_49:
	st.global.f64 	[%rd9], %fd187;
$L__BB1_50:
	ret;

}


// ===== COMPILED SASS (sm_100) =====

	.target	sm_100

	.elftype	@"ET_EXEC"


//--------------------- .note.nv.tkinfo           --------------------------
	.section	.note.nv.tkinfo,"",@"SHT_NOTE"
	.sectionflags	@"SHF_NOTE_NV_TKINFO"
	.tkinfo
        /*0018*/ 	.word	0x00000002
        /*0030*/ 	.string	""
        /*0030*/ 	.string	"ptxas"
        /*0030*/ 	.string	"Cuda compilation tools, release 13.0, V13.0.88"
        /*0030*/ 	.string	"Build cuda_13.0.r13.0/compiler.36424714_0"
        /*0030*/ 	.string	"-arch sm_100 -m 64 "



//--------------------- .note.nv.cuinfo           --------------------------
	.section	.note.nv.cuinfo,"",@"SHT_NOTE"
	.sectionflags	@"SHF_NOTE_NV_CUINFO"
        /*0018*/ 	.short	0x0002
        /*001a*/ 	.short	0x0064
        /*001c*/ 	.short	0x0082
	.zero		2


//--------------------- .nv.info                  --------------------------
	.section	.nv.info,"",@"SHT_CUDA_INFO"
	.align	4


	//----- nvinfo : EIATTR_REGCOUNT
	.align		4
        /*0000*/ 	.byte	0x04, 0x2f
        /*0002*/ 	.short	(.L_1 - .L_0)
	.align		4
.L_0:
        /*0004*/ 	.word	index@(_Z11cuReduceSumPKdS0_Pdj)
        /*0008*/ 	.word	0x0000001d


	//----- nvinfo : EIATTR_FRAME_SIZE
	.align		4
.L_1:
        /*000c*/ 	.byte	0x04, 0x11
        /*000e*/ 	.short	(.L_3 - .L_2)
	.align		4
.L_2:
        /*0010*/ 	.word	index@(_Z11cuReduceSumPKdS0_Pdj)
        /*0014*/ 	.word	0x00000000


	//----- nvinfo : EIATTR_REGCOUNT
	.align		4
.L_3:
        /*0018*/ 	.byte	0x04, 0x2f
        /*001a*/ 	.short	(.L_5 - .L_4)
	.align		4
.L_4:
        /*001c*/ 	.word	index@(_Z11cuReduceMinPKdPdj)
        /*0020*/ 	.word	0x0000001d


	//----- nvinfo : EIATTR_FRAME_SIZE
	.align		4
.L_5:
        /*0024*/ 	.byte	0x04, 0x11
        /*0026*/ 	.short	(.L_7 - .L_6)
	.align		4
.L_6:
        /*0028*/ 	.word	index@(_Z11cuReduceMinPKdPdj)
        /*002c*/ 	.word	0x00000000


	//----- nvinfo : EIATTR_MIN_STACK_SIZE
	.align		4
.L_7:
        /*0030*/ 	.byte	0x04, 0x12
        /*0032*/ 	.short	(.L_9 - .L_8)
	.align		4
.L_8:
        /*0034*/ 	.word	index@(_Z11cuReduceMinPKdPdj)
        /*0038*/ 	.word	0x00000000


	//----- nvinfo : EIATTR_MIN_STACK_SIZE
	.align		4
.L_9:
        /*003c*/ 	.byte	0x04, 0x12
        /*003e*/ 	.short	(.L_11 - .L_10)
	.align		4
.L_10:
        /*0040*/ 	.word	index@(_Z11cuReduceSumPKdS0_Pdj)
        /*0044*/ 	.word	0x00000000
.L_11:


//--------------------- .nv.compat                --------------------------
	.section	.nv.compat,"",@"SHT_CUDA_COMPAT_INFO"
	.align	4
        /*0000*/ 	.byte	0x02, 0x09, 0x00, 0x00, 0x02, 0x02, 0x01, 0x00, 0x02, 0x05, 0x05, 0x00, 0x03, 0x07, 0x01, 0x01
        /*0010*/ 	.byte	0x02, 0x03, 0x00, 0x00, 0x02, 0x06, 0x01, 0x00, 0x04, 0x0b, 0x08, 0x00, 0x01, 0x00, 0x00, 0x00
        /*0020*/ 	.byte	0x00, 0x00, 0x00, 0x00


//--------------------- .nv.info._Z11cuReduceMinPKdPdj --------------------------
	.section	.nv.info._Z11cuReduceMinPKdPdj,"",@"SHT_CUDA_INFO"
	.sectionflags	@""
	.align	4


	//----- nvinfo : EIATTR_CUDA_API_VERSION
	.align		4
        /*0000*/ 	.byte	0x04, 0x37
        /*0002*/ 	.short	(.L_13 - .L_12)
.L_12:
        /*0004*/ 	.word	0x00000082


	//----- nvinfo : EIATTR_KPARAM_INFO
	.align		4
.L_13:
        /*0008*/ 	.byte	0x04, 0x17
        /*000a*/ 	.short	(.L_15 - .L_14)
.L_14:
        /*000c*/ 	.word	0x00000000
        /*0010*/ 	.short	0x0002
        /*0012*/ 	.short	0x0010
        /*0014*/ 	.byte	0x00, 0xf0, 0x11, 0x00


	//----- nvinfo : EIATTR_KPARAM_INFO
	.align		4
.L_15:
        /*0018*/ 	.byte	0x04, 0x17
        /*001a*/ 	.short	(.L_17 - .L_16)
.L_16:
        /*001c*/ 	.word	0x00000000
        /*0020*/ 	.short	0x0001
        /*0022*/ 	.short	0x0008
        /*0024*/ 	.byte	0x00, 0xf5, 0x21, 0x00


	//----- nvinfo : EIATTR_KPARAM_INFO
	.align		4
.L_17:
        /*0028*/ 	.byte	0x04, 0x17
        /*002a*/ 	.short	(.L_19 - .L_18)
.L_18:
        /*002c*/ 	.word	0x00000000
        /*0030*/ 	.short	0x0000
        /*0032*/ 	.short	0x0000
        /*0034*/ 	.byte	0x00, 0xf5, 0x21, 0x00


	//----- nvinfo : EIATTR_SPARSE_MMA_MASK
	.align		4
.L_19:
        /*0038*/ 	.byte	0x03, 0x50
        /*003a*/ 	.short	0x0000


	//----- nvinfo : EIATTR_MAXREG_COUNT
	.align		4
        /*003c*/ 	.byte	0x03, 0x1b
        /*003e*/ 	.short	0x00ff


	//----- nvinfo : EIATTR_NUM_BARRIERS
	.align		4
        /*0040*/ 	.byte	0x02, 0x4c
        /*0042*/ 	.byte	0x01
	.zero		1


	//----- nvinfo : EIATTR_MERCURY_ISA_VERSION
	.align		4
        /*0044*/ 	.byte	0x03, 0x5f
        /*0046*/ 	.short	0x0101


	//----- nvinfo : EIATTR_INT_WARP_WIDE_INSTR_OFFSETS
	.align		4
        /*0048*/ 	.byte	0x04, 0x31
        /*004a*/ 	.short	(.L_21 - .L_20)


	//   ....[0]....
.L_20:
        /*004c*/ 	.word	0x00000e20


	//   ....[1]....
        /*0050*/ 	.word	0x00000f70


	//----- nvinfo : EIATTR_COOP_GROUP_MASK_REGIDS
	.align		4
.L_21:
        /*0054*/ 	.byte	0x04, 0x29
        /*0056*/ 	.short	(.L_23 - .L_22)


	//   ....[0]....
.L_22:
        /*0058*/ 	.word	0xffffffff


	//   ....[1]....
        /*005c*/ 	.word	0xffffffff


	//   ....[2]....
        /*0060*/ 	.word	0xffffffff


	//   ....[3]....
        /*0064*/ 	.word	0xffffffff


	//   ....[4]....
        /*0068*/ 	.word	0xffffffff


	//   ....[5]....
        /*006c*/ 	.word	0xffffffff


	//   ....[6]....
        /*0070*/ 	.word	0xffffffff


	//   ....[7]....
        /*0074*/ 	.word	0xffffffff


	//   ....[8]....
        /*0078*/ 	.word	0xffffffff


	//----- nvinfo : EIATTR_COOP_GROUP_INSTR_OFFSETS
	.align		4
.L_23:
        /*007c*/ 	.byte	0x04, 0x28
        /*007e*/ 	.short	(.L_25 - .L_24)


	//   ....[0]....
.L_24:
        /*0080*/ 	.word	0x00000520


	//   ....[1]....
        /*0084*/ 	.word	0x00000570


	//   ....[2]....
        /*0088*/ 	.word	0x000005c0


	//   ....[3]....
        /*008c*/ 	.word	0x00000610


	//   ....[4]....
        /*0090*/ 	.word	0x00000660


	//   ....[5]....
        /*0094*/ 	.word	0x00000670


	//   ....[6]....
        /*0098*/ 	.word	0x00000cc0


	//   ....[7]....
        /*009c*/ 	.word	0x00000d70


	//   ....[8]....
        /*00a0*/ 	.word	0x00001000


	//----- nvinfo : EIATTR_VRC_CTA_INIT_COUNT
	.align		4
.L_25:
        /*00a4*/ 	.byte	0x02, 0x4a
	.zero		1
	.zero		1


	//----- nvinfo : EIATTR_EXIT_INSTR_OFFSETS
	.align		4
        /*00a8*/ 	.byte	0x04, 0x1c
        /*00aa*/ 	.short	(.L_27 - .L_26)


	//   ....[0]....
.L_26:
        /*00ac*/ 	.word	0x00001010


	//   ....[1]....
        /*00b0*/ 	.word	0x00001700


	//----- nvinfo : EIATTR_CRS_STACK_SIZE
	.align		4
.L_27:
        /*00b4*/ 	.byte	0x04, 0x1e
        /*00b6*/ 	.short	(.L_29 - .L_28)
.L_28:
        /*00b8*/ 	.word	0x00000000


	//----- nvinfo : EIATTR_CBANK_PARAM_SIZE
	.align		4
.L_29:
        /*00bc*/ 	.byte	0x03, 0x19
        /*00be*/ 	.short	0x0014


	//----- nvinfo : EIATTR_PARAM_CBANK
	.align		4
        /*00c0*/ 	.byte	0x04, 0x0a
        /*00c2*/ 	.short	(.L_31 - .L_30)
	.align		4
.L_30:
        /*00c4*/ 	.word	index@(.nv.constant0._Z11cuReduceMinPKdPdj)
        /*00c8*/ 	.short	0x0380
        /*00ca*/ 	.short	0x0014


	//----- nvinfo : EIATTR_SW_WAR
	.align		4
.L_31:
        /*00cc*/ 	.byte	0x04, 0x36
        /*00ce*/ 	.short	(.L_33 - .L_32)
.L_32:
        /*00d0*/ 	.word	0x00000008
.L_33:


//--------------------- .nv.info._Z11cuReduceSumPKdS0_Pdj --------------------------
	.section	.nv.info._Z11cuReduceSumPKdS0_Pdj,"",@"SHT_CUDA_INFO"
	.sectionflags	@""
	.align	4


	//----- nvinfo : EIATTR_CUDA_API_VERSION
	.align		4
        /*0000*/ 	.byte	0x04, 0x37
        /*0002*/ 	.short	(.L_35 - .L_34)
.L_34:
        /*0004*/ 	.word	0x00000082


	//----- nvinfo : EIATTR_KPARAM_INFO
	.align		4
.L_35:
        /*0008*/ 	.byte	0x04, 0x17
        /*000a*/ 	.short	(.L_37 - .L_36)
.L_36:
        /*000c*/ 	.word	0x00000000
        /*0010*/ 	.short	0x0003
        /*0012*/ 	.short	0x0018
        /*0014*/ 	.byte	0x00, 0xf0, 0x11, 0x00


	//----- nvinfo : EIATTR_KPARAM_INFO
	.align		4
.L_37:
        /*0018*/ 	.byte	0x04, 0x17
        /*001a*/ 	.short	(.L_39 - .L_38)
.L_38:
        /*001c*/ 	.word	0x00000000
        /*0020*/ 	.short	0x0002
        /*0022*/ 	.short	0x0010
        /*0024*/ 	.byte	0x00, 0xf5, 0x21, 0x00


	//----- nvinfo : EIATTR_KPARAM_INFO
	.align		4
.L_39:
        /*0028*/ 	.byte	0x04, 0x17
        /*002a*/ 	.short	(.L_41 - .L_40)
.L_40:
        /*002c*/ 	.word	0x00000000
        /*0030*/ 	.short	0x0001
        /*0032*/ 	.short	0x0008
        /*0034*/ 	.byte	0x00, 0xf5, 0x21, 0x00


	//----- nvinfo : EIATTR_KPARAM_INFO
	.align		4
.L_41:
        /*0038*/ 	.byte	0x04, 0x17
        /*003a*/ 	.short	(.L_43 - .L_42)
.L_42:
        /*003c*/ 	.word	0x00000000
        /*0040*/ 	.short	0x0000
        /*0042*/ 	.short	0x0000
        /*0044*/ 	.byte	0x00, 0xf5, 0x21, 0x00


	//----- nvinfo : EIATTR_SPARSE_MMA_MASK
	.align		4
.L_43:
        /*0048*/ 	.byte	0x03, 0x50
        /*004a*/ 	.short	0x0000


	//----- nvinfo : EIATTR_MAXREG_COUNT
	.align		4
        /*004c*/ 	.byte	0x03, 0x1b
        /*004e*/ 	.short	0x00ff


	//----- nvinfo : EIATTR_NUM_BARRIERS
	.align		4
        /*0050*/ 	.byte	0x02, 0x4c
        /*0052*/ 	.byte	0x01
	.zero		1


	//----- nvinfo : EIATTR_MERCURY_ISA_VERSION
	.align		4
        /*0054*/ 	.byte	0x03, 0x5f
        /*0056*/ 	.short	0x0101


	//----- nvinfo : EIATTR_INT_WARP_WIDE_INSTR_OFFSETS
	.align		4
        /*0058*/ 	.byte	0x04, 0x31
        /*005a*/ 	.short	(.L_45 - .L_44)


	//   ....[0]....
.L_44:
        /*005c*/ 	.word	0x00000e00


	//   ....[1]....
        /*0060*/ 	.word	0x00000f50


	//----- nvinfo : EIATTR_COOP_GROUP_MASK_REGIDS
	.align		4
.L_45:
        /*0064*/ 	.byte	0x04, 0x29
        /*0066*/ 	.short	(.L_47 - .L_46)


	//   ....[0]....
.L_46:
        /*0068*/ 	.word	0xffffffff


	//   ....[1]....
        /*006c*/ 	.word	0xffffffff


	//   ....[2]....
        /*0070*/ 	.word	0xffffffff


	//   ....[3]....
        /*0074*/ 	.word	0xffffffff


	//   ....[4]....
        /*0078*/ 	.word	0xffffffff


	//   ....[5]....
        /*007c*/ 	.word	0xffffffff


	//   ....[6]....
        /*0080*/ 	.word	0xffffffff


	//   ....[7]....
        /*0084*/ 	.word	0xffffffff


	//   ....[8]....
        /*0088*/ 	.word	0xffffffff


	//----- nvinfo : EIATTR_COOP_GROUP_INSTR_OFFSETS
	.align		4
.L_47:
        /*008c*/ 	.byte	0x04, 0x28
        /*008e*/ 	.short	(.L_49 - .L_48)


	//   ....[0]....
.L_48:
        /*0090*/ 	.word	0x00000500


	//   ....[1]....
        /*0094*/ 	.word	0x00000550


	//   ....[2]....
        /*0098*/ 	.word	0x000005a0


	//   ....[3]....
        /*009c*/ 	.word	0x000005f0


	//   ....[4]....
        /*00a0*/ 	.word	0x00000640


	//   ....[5]....
        /*00a4*/ 	.word	0x00000650


	//   ....[6]....
        /*00a8*/ 	.word	0x00000ca0


	//   ....[7]....
        /*00ac*/ 	.word	0x00000d50


	//   ....[8]....
        /*00b0*/ 	.word	0x00000fe0


	//----- nvinfo : EIATTR_VRC_CTA_INIT_COUNT
	.align		4
.L_49:
        /*00b4*/ 	.byte	0x02, 0x4a
	.zero		1
	.zero		1


	//----- nvinfo : EIATTR_EXIT_INSTR_OFFSETS
	.align		4
        /*00b8*/ 	.byte	0x04, 0x1c
        /*00ba*/ 	.short	(.L_51 - .L_50)


	//   ....[0]....
.L_50:
        /*00bc*/ 	.word	0x00000ff0


	//   ....[1]....
        /*00c0*/ 	.word	0x000016e0


	//----- nvinfo : EIATTR_CRS_STACK_SIZE
	.align		4
.L_51:
        /*00c4*/ 	.byte	0x04, 0x1e
        /*00c6*/ 	.short	(.L_53 - .L_52)
.L_52:
        /*00c8*/ 	.word	0x00000000


	//----- nvinfo : EIATTR_CBANK_PARAM_SIZE
	.align		4
.L_53:
        /*00cc*/ 	.byte	0x03, 0x19
        /*00ce*/ 	.short	0x001c


	//----- nvinfo : EIATTR_PARAM_CBANK
	.align		4
        /*00d0*/ 	.byte	0x04, 0x0a
        /*00d2*/ 	.short	(.L_55 - .L_54)
	.align		4
.L_54:
        /*00d4*/ 	.word	index@(.nv.constant0._Z11cuReduceSumPKdS0_Pdj)
        /*00d8*/ 	.short	0x0380
        /*00da*/ 	.short	0x001c


	//----- nvinfo : EIATTR_SW_WAR
	.align		4
.L_55:
        /*00dc*/ 	.byte	0x04, 0x36
        /*00de*/ 	.short	(.L_57 - .L_56)
.L_56:
        /*00e0*/ 	.word	0x00000008
.L_57:


//--------------------- .nv.callgraph             --------------------------
	.section	.nv.callgraph,"",@"SHT_CUDA_CALLGRAPH"
	.align	4
	.sectionentsize	8
	.align		4
        /*0000*/ 	.word	0x00000000
	.align		4
        /*0004*/ 	.word	0xffffffff
	.align		4
        /*0008*/ 	.word	0x00000000
	.align		4
        /*000c*/ 	.word	0xfffffffe
	.align		4
        /*0010*/ 	.word	0x00000000
	.align		4
        /*0014*/ 	.word	0xfffffffd
	.align		4
        /*0018*/ 	.word	0x00000000
	.align		4
        /*001c*/ 	.word	0xfffffffc


//--------------------- .text._Z11cuReduceMinPKdPdj --------------------------
	.section	.text._Z11cuReduceMinPKdPdj,"ax",@progbits
	.align	128
        .global         _Z11cuReduceMinPKdPdj
        .type           _Z11cuReduceMinPKdPdj,@function
        .size           _Z11cuReduceMinPKdPdj,(.L_x_44 - _Z11cuReduceMinPKdPdj)
        .other          _Z11cuReduceMinPKdPdj,@"STO_CUDA_ENTRY STV_DEFAULT"
_Z11cuReduceMinPKdPdj:
.text._Z11cuReduceMinPKdPdj:
[----:B------:R-:W-:Y:S08]  /*0000*/  LDC R1, c[0x0][0x37c] ;  /* 0x0000df00ff017b82 */ /* 0x000ff00000000800 */
[----:B------:R-:W0:Y:S01]  /*0010*/  LDC.64 R12, c[0x0][0x380] ;  /* 0x0000e000ff0c7b82 */ /* 0x000e220000000a00 */
[----:B------:R-:W0:Y:S01]  /*0020*/  LDCU.64 UR10, c[0x0][0x358] ;  /* 0x00006b00ff0a77ac */ /* 0x000e220008000a00 */
[----:B------:R-:W1:Y:S01]  /*0030*/  S2R R2, SR_TID.Y ;  /* 0x0000000000027919 */ /* 0x000e620000002200 */
[----:B------:R-:W1:Y:S05]  /*0040*/  S2R R3, SR_TID.Z ;  /* 0x0000000000037919 */ /* 0x000e6a0000002300 */
[----:B------:R-:W-:Y:S01]  /*0050*/  S2UR UR16, SR_CTAID.Z ;  /* 0x00000000001079c3 */ /* 0x000fe20000002700 */
[----:B------:R-:W2:Y:S01]  /*0060*/  LDCU UR14, c[0x0][0x360] ;  /* 0x00006c00ff0e77ac */ /* 0x000ea20008000800 */
[----:B------:R-:W3:Y:S01]  /*0070*/  S2R R5, SR_TID.X ;  /* 0x0000000000057919 */ /* 0x000ee20000002100 */
[----:B------:R-:W4:Y:S05]  /*0080*/  S2R R8, SR_CTAID.X ;  /* 0x0000000000087919 */ /* 0x000f2a0000002500 */
[----:B------:R-:W5:Y:S08]  /*0090*/  S2UR UR5, SR_CgaCtaId ;  /* 0x00000000000579c3 */ /* 0x000f700000008800 */
[----:B------:R-:W4:Y:S01]  /*00a0*/  S2UR UR15, SR_CTAID.Y ;  /* 0x00000000000f79c3 */ /* 0x000f220000002600 */
[----:B0-----:R-:W4:Y:S01]  /*00b0*/  LDG.E.64 R12, desc[UR10][R12.64] ;  /* 0x0000000a0c0c7981 */ /* 0x001f22000c1e1b00 */
[----:B------:R-:W1:Y:S01]  /*00c0*/  LDCU UR6, c[0x0][0x364] ;  /* 0x00006c80ff0677ac */ /* 0x000e620008000800 */
[----:B------:R-:W-:Y:S01]  /*00d0*/  IMAD.MOV.U32 R9, RZ, RZ, RZ ;  /* 0x000000ffff097224 */ /* 0x000fe200078e00ff */
[----:B------:R-:W-:Y:S01]  /*00e0*/  BSSY.RECONVERGENT B0, `(.L_x_0) ;  /* 0x000003c000007945 */ /* 0x000fe20003800200 */
[----:B------:R-:W-:Y:S01]  /*00f0*/  UMOV UR4, 0x400 ;  /* 0x0000040000047882 */ /* 0x000fe20000000000 */
[----:B------:R-:W0:Y:S02]  /*0100*/  LDCU UR9, c[0x0][0x390] ;  /* 0x00007200ff0977ac */ /* 0x000e240008000800 */
[----:B------:R-:W0:Y:S01]  /*0110*/  LDC R0, c[0x0][0x370] ;  /* 0x0000dc00ff007b82 */ /* 0x000e220000000800 */
[----:B------:R-:W3:Y:S01]  /*0120*/  LDCU UR17, c[0x0][0x374] ;  /* 0x00006e80ff1177ac */ /* 0x000ee20008000800 */
[----:B------:R-:W3:Y:S01]  /*0130*/  LDCU UR7, c[0x0][0x368] ;  /* 0x00006d00ff0777ac */ /* 0x000ee20008000800 */
[----:B-----5:R-:W-:Y:S01]  /*0140*/  ULEA UR5, UR5, UR4, 0x18 ;  /* 0x0000000405057291 */ /* 0x020fe2000f8ec0ff */
[----:B-1----:R-:W-:Y:S01]  /*0150*/  IMAD R14, R3, UR6, R2 ;  /* 0x00000006030e7c24 */ /* 0x002fe2000f8e0202 */
[----:B--2---:R-:W-:Y:S01]  /*0160*/  UIMAD UR4, UR14, UR6, URZ ;  /* 0x000000060e0472a4 */ /* 0x004fe2000f8e02ff */
[----:B------:R-:W-:-:S05]  /*0170*/  CS2R.32 R17, SR_CgaSize ;  /* 0x0000000000117805 */ /* 0x000fca0000008a00 */
[----:B------:R-:W-:-:S05]  /*0180*/  IMAD R17, R17, -0xa0, RZ ;  /* 0xffffff6011117824 */ /* 0x000fca00078e02ff */
[----:B------:R-:W-:-:S14]  /*0190*/  R2UR UR12, R17 ;  /* 0x00000000110c72ca */ /* 0x000fdc00000e0000 */
[----:B------:R-:W1:Y:S01]  /*01a0*/  LDCU UR12, c[0x0][UR12+0x258] ;  /* 0x00004b000c0c77ac */ /* 0x000e620008000800 */
[----:B------:R-:W-:Y:S01]  /*01b0*/  IMAD R14, R14, UR14, RZ ;  /* 0x0000000e0e0e7c24 */ /* 0x000fe2000f8e02ff */
[----:B------:R-:W-:-:S05]  /*01c0*/  CS2R.32 R17, SR_CgaSize ;  /* 0x0000000000117805 */ /* 0x000fca0000008a00 */
[----:B------:R-:W-:-:S05]  /*01d0*/  IMAD R17, R17, -0xa0, RZ ;  /* 0xffffff6011117824 */ /* 0x000fca00078e02ff */
[----:B------:R-:W-:-:S14]  /*01e0*/  R2UR UR13, R17 ;  /* 0x00000000110d72ca */ /* 0x000fdc00000e0000 */
[----:B------:R-:W2:Y:S01]  /*01f0*/  LDCU UR13, c[0x0][UR13+0x254] ;  /* 0x00004a800d0d77ac */ /* 0x000ea20008000800 */
[----:B---3--:R-:W-:Y:S01]  /*0200*/  IMAD.IADD R4, R14, 0x1, R5 ;  /* 0x000000010e047824 */ /* 0x008fe200078e0205 */
[----:B------:R-:W-:Y:S02]  /*0210*/  UIMAD UR8, UR16, UR17, URZ ;  /* 0x00000011100872a4 */ /* 0x000fe4000f8e02ff */
[----:B------:R-:W-:Y:S02]  /*0220*/  UIMAD UR4, UR4, UR7, URZ ;  /* 0x00000007040472a4 */ /* 0x000fe4000f8e02ff */
[----:B------:R-:W-:Y:S01]  /*0230*/  LEA R15, R4, UR5, 0x3 ;  /* 0x00000005040f7c11 */ /* 0x000fe2000f8e18ff */
[----:B----4-:R-:W-:Y:S01]  /*0240*/  UIADD3 UR6, UP0, UPT, UR8, UR15, URZ ;  /* 0x0000000f08067290 */ /* 0x010fe2000ff1e0ff */
[----:B------:R-:W3:Y:S05]  /*0250*/  LDCU.64 UR18, c[0x0][0x380] ;  /* 0x00007000ff1277ac */ /* 0x000eea0008000a00 */
[----:B0-----:R-:W-:Y:S01]  /*0260*/  IMAD.WIDE.U32 R6, R0, UR6, R8 ;  /* 0x0000000600067c25 */ /* 0x001fe2000f8e0008 */
[----:B------:R-:W-:-:S03]  /*0270*/  UIADD3.X UR7, UPT, UPT, URZ, URZ, URZ, UP0, !UPT ;  /* 0x000000ffff077290 */ /* 0x000fc600087fe4ff */
[----:B------:R-:W-:-:S04]  /*0280*/  IMAD.WIDE.U32 R10, R6, UR4, RZ ;  /* 0x00000004060a7c25 */ /* 0x000fc8000f8e00ff */
[----:B------:R-:W-:Y:S02]  /*0290*/  IMAD.IADD R6, R4, 0x1, R10 ;  /* 0x0000000104067824 */ /* 0x000fe400078e020a */
[----:B------:R-:W-:-:S03]  /*02a0*/  IMAD R17, R0, UR7, RZ ;  /* 0x0000000700117c24 */ /* 0x000fc6000f8e02ff */
[----:B------:R-:W-:Y:S01]  /*02b0*/  ISETP.GE.U32.AND P0, PT, R6, UR9, PT ;  /* 0x0000000906007c0c */ /* 0x000fe2000bf06070 */
[----:B------:R-:W-:-:S04]  /*02c0*/  IMAD.IADD R7, R7, 0x1, R17 ;  /* 0x0000000107077824 */ /* 0x000fc800078e0211 */
[----:B------:R-:W-:-:S04]  /*02d0*/  IMAD R7, R7, UR4, RZ ;  /* 0x0000000407077c24 */ /* 0x000fc8000f8e02ff */
[----:B------:R-:W-:Y:S01]  /*02e0*/  IMAD.IADD R6, R11, 0x1, R7 ;  /* 0x000000010b067824 */ /* 0x000fe200078e0207 */
[----:B------:R0:W-:Y:S03]  /*02f0*/  STS.64 [R15], R12 ;  /* 0x0000000c0f007388 */ /* 0x0001e60000000a00 */
[----:B-123--:R-:W-:Y:S05]  /*0300*/  @P0 BRA `(.L_x_1) ;  /* 0x0000000000640947 */ /* 0x00efea0003800000 */
[----:B------:R-:W-:Y:S01]  /*0310*/  BSSY.RECONVERGENT B1, `(.L_x_2) ;  /* 0x0000017000017945 */ /* 0x000fe20003800200 */
[----:B------:R-:W-:-:S07]  /*0320*/  IMAD.IADD R7, R4, 0x1, R10 ;  /* 0x0000000104077824 */ /* 0x000fce00078e020a */
.L_x_3:
[----:B------:R-:W-:-:S04]  /*0330*/  SHF.R.S64 R16, RZ, 0x1d, R7 ;  /* 0x0000001dff107819 */ /* 0x000fc80000001007 */
[----:B------:R-:W-:-:S04]  /*0340*/  IADD3 R16, P0, PT, R16, UR18, RZ ;  /* 0x0000001210107c10 */ /* 0x000fc8000ff1e0ff */
[----:B------:R-:W-:-:S06]  /*0350*/  LEA.HI.X.SX32 R17, R7, UR19, 0x3, P0 ;  /* 0x0000001307117c11 */ /* 0x000fcc00080f1eff */
[----:B------:R-:W2:Y:S01]  /*0360*/  LDG.E.64 R16, desc[UR10][R16.64] ;  /* 0x0000000a10107981 */ /* 0x000ea2000c1e1b00 */
[----:B------:R-:W1:Y:S01]  /*0370*/  LDCU UR4, c[0x0][0x378] ;  /* 0x00006f00ff0477ac */ /* 0x000e620008000800 */
[----:B------:R-:W-:Y:S02]  /*0380*/  IMAD.MOV.U32 R19, RZ, RZ, R12 ;  /* 0x000000ffff137224 */ /* 0x000fe400078e000c */
[----:B------:R-:W-:Y:S01]  /*0390*/  IMAD.MOV.U32 R21, RZ, RZ, R13 ;  /* 0x000000ffff157224 */ /* 0x000fe200078e000d */
[----:B------:R-:W3:Y:S01]  /*03a0*/  LDCU UR6, c[0x0][0x364] ;  /* 0x00006c80ff0677ac */ /* 0x000ee20008000800 */
[----:B------:R-:W4:Y:S01]  /*03b0*/  LDCU UR7, c[0x0][0x368] ;  /* 0x00006d00ff0777ac */ /* 0x000f220008000800 */
[----:B-1----:R-:W-:Y:S02]  /*03c0*/  UIMAD UR4, UR17, UR4, URZ ;  /* 0x00000004110472a4 */ /* 0x002fe4000f8e02ff */
[----:B---3--:R-:W-:-:S04]  /*03d0*/  UIMAD UR6, UR14, UR6, URZ ;  /* 0x000000060e0672a4 */ /* 0x008fc8000f8e02ff */
[----:B------:R-:W-:Y:S01]  /*03e0*/  IMAD R18, R0, UR4, RZ ;  /* 0x0000000400127c24 */ /* 0x000fe2000f8e02ff */
[----:B----4-:R-:W-:-:S06]  /*03f0*/  UIMAD UR6, UR6, UR7, URZ ;  /* 0x00000007060672a4 */ /* 0x010fcc000f8e02ff */
[----:B------:R-:W-:-:S05]  /*0400*/  IMAD R7, R18, UR6, R7 ;  /* 0x0000000612077c24 */ /* 0x000fca000f8e0207 */
[----:B------:R-:W-:Y:S01]  /*0410*/  ISETP.GE.U32.AND P0, PT, R7, UR9, PT ;  /* 0x0000000907007c0c */ /* 0x000fe2000bf06070 */
[----:B--2---:R-:W-:Y:S01]  /*0420*/  DSETP.MIN.AND P1, P2, R16, R12, PT ;  /* 0x0000000c1000722a */ /* 0x004fe20003a20000 */
[----:B0-----:R-:W-:-:S05]  /*0430*/  IMAD.MOV.U32 R12, RZ, RZ, R17 ;  /* 0x000000ffff0c7224 */ /* 0x001fca00078e0011 */
[----:B------:R-:W-:Y:S02]  /*0440*/  FSEL R13, R12, R21, P1 ;  /* 0x000000150c0d7208 */ /* 0x000fe40000800000 */
[----:B------:R-:W-:-:S06]  /*0450*/  SEL R12, R16, R19, P1 ;  /* 0x00000013100c7207 */ /* 0x000fcc0000800000 */
[----:B------:R-:W-:Y:S01]  /*0460*/  @P2 LOP3.LUT R13, R21, 0x80000, RZ, 0xfc, !PT ;  /* 0x00080000150d2812 */ /* 0x000fe200078efcff */
[----:B------:R-:W-:Y:S06]  /*0470*/  @!P0 BRA `(.L_x_3) ;  /* 0xfffffffc00ac8947 */ /* 0x000fec000383ffff */
[----:B------:R-:W-:Y:S05]  /*0480*/  BSYNC.RECONVERGENT B1 ;  /* 0x0000000000017941 */ /* 0x000fea0003800200 */
.L_x_2:
[----:B------:R1:W-:Y:S02]  /*0490*/  STS.64 [R15], R12 ;  /* 0x0000000c0f007388 */ /* 0x0003e40000000a00 */
.L_x_1:
[----:B------:R-:W-:Y:S05]  /*04a0*/  BSYNC.RECONVERGENT B0 ;  /* 0x0000000000007941 */ /* 0x000fea0003800200 */
.L_x_0:
[----:B------:R-:W-:Y:S01]  /*04b0*/  LOP3.LUT R7, R4, 0x1f, RZ, 0xc0, !PT ;  /* 0x0000001f04077812 */ /* 0x000fe200078ec0ff */
[----:B------:R-:W-:Y:S03]  /*04c0*/  BSSY.RECONVERGENT B0, `(.L_x_4) ;  /* 0x000007f000007945 */ /* 0x000fe60003800200 */
[C---:B------:R-:W-:Y:S02]  /*04d0*/  ISETP.GT.U32.AND P0, PT, R7.reuse, 0xf, PT ;  /* 0x0000000f0700780c */ /* 0x040fe40003f04070 */
[----:B------:R-:W-:-:S11]  /*04e0*/  ISETP.GT.U32.AND P1, PT, R7, 0x7, PT ;  /* 0x000000070700780c */ /* 0x000fd60003f24070 */
[----:B------:R-:W0:Y:S02]  /*04f0*/  @!P0 LDS.64 R16, [R15+0x80] ;  /* 0x000080000f108984 */ /* 0x000e240000000a00 */
[----:B01----:R-:W-:-:S07]  /*0500*/  @!P0 DADD R12, R12, R16 ;  /* 0x000000000c0c8229 */ /* 0x003fce0000000010 */
[----:B------:R-:W-:Y:S01]  /*0510*/  @!P0 STS.64 [R15], R12 ;  /* 0x0000000c0f008388 */ /* 0x000fe20000000a00 */
[----:B------:R-:W-:-:S03]  /*0520*/  NOP ;  /* 0x0000000000007918 */ /* 0x000fc60000000000 */
[----:B------:R-:W0:Y:S01]  /*0530*/  @!P1 LDS.64 R16, [R15+0x40] ;  /* 0x000040000f109984 */ /* 0x000e220000000a00 */
[----:B------:R-:W-:Y:S01]  /*0540*/  ISETP.GT.U32.AND P0, PT, R7, 0x3, PT ;  /* 0x000000030700780c */ /* 0x000fe20003f04070 */
[----:B0-----:R-:W-:-:S07]  /*0550*/  @!P1 DADD R12, R12, R16 ;  /* 0x000000000c0c9229 */ /* 0x001fce0000000010 */
[----:B------:R-:W-:Y:S01]  /*0560*/  @!P1 STS.64 [R15], R12 ;  /* 0x0000000c0f009388 */ /* 0x000fe20000000a00 */
[----:B------:R-:W-:-:S04]  /*0570*/  NOP ;  /* 0x0000000000007918 */ /* 0x000fc80000000000 */
[----:B------:R-:W0:Y:S01]  /*0580*/  @!P0 LDS.64 R16, [R15+0x20] ;  /* 0x000020000f108984 */ /* 0x000e220000000a00 */
[----:B------:R-:W-:Y:S01]  /*0590*/  ISETP.GT.U32.AND P1, PT, R7, 0x1, PT ;  /* 0x000000010700780c */ /* 0x000fe20003f24070 */
[----:B0-----:R-:W-:-:S07]  /*05a0*/  @!P0 DADD R12, R12, R16 ;  /* 0x000000000c0c8229 */ /* 0x001fce0000000010 */
[----:B------:R-:W-:Y:S01]  /*05b0*/  @!P0 STS.64 [R15], R12 ;  /* 0x0000000c0f008388 */ /* 0x000fe20000000a00 */
[----:B------:R-:W-:-:S04]  /*05c0*/  NOP ;  /* 0x0000000000007918 */ /* 0x000fc80000000000 */
[----:B------:R-:W0:Y:S01]  /*05d0*/  @!P1 LDS.64 R16, [R15+0x10] ;  /* 0x000010000f109984 */ /* 0x000e220000000a00 */
[----:B------:R-:W-:Y:S01]  /*05e0*/  ISETP.NE.AND P0, PT, R7, RZ, PT ;  /* 0x000000ff0700720c */ /* 0x000fe20003f05270 */
[----:B0-----:R-:W-:-:S07]  /*05f0*/  @!P1 DADD R12, R12, R16 ;  /* 0x000000000c0c9229 */ /* 0x001fce0000000010 */
[----:B------:R-:W-:Y:S01]  /*0600*/  @!P1 STS.64 [R15], R12 ;  /* 0x0000000c0f009388 */ /* 0x000fe20000000a00 */
[----:B------:R-:W-:-:S04]  /*0610*/  NOP ;  /* 0x0000000000007918 */ /* 0x000fc80000000000 */
[----:B------:R-:W0:Y:S02]  /*0620*/  @!P0 LDS.64 R16, [R15+0x8] ;  /* 0x000008000f108984 */ /* 0x000e240000000a00 */
[----:B0-----:R-:W-:-:S07]  /*0630*/  @!P0 DADD R16, R16, R12 ;  /* 0x0000000010108229 */ /* 0x001fce000000000c */
[----:B------:R0:W-:Y:S01]  /*0640*/  @!P0 STS.64 [R15], R16 ;  /* 0x000000100f008388 */ /* 0x0001e20000000a00 */
[----:B------:R-:W-:Y:S01]  /*0650*/  LOP3.LUT P0, R7, R14, RZ, R5, 0xfa, !PT ;  /* 0x000000ff0e077212 */ /* 0x000fe2000780fa05 */
[----:B------:R-:W-:Y:S01]  /*0660*/  NOP ;  /* 0x0000000000007918 */ /* 0x000fe20000000000 */
[----:B------:R-:W-:Y:S11]  /*0670*/  BAR.SYNC.DEFER_BLOCKING 0x0 ;  /* 0x0000000000007b1d */ /* 0x000ff60000010000 */
[----:B0-----:R-:W-:Y:S05]  /*0680*/  @P0 BRA `(.L_x_5) ;  /* 0x0000000400880947 */ /* 0x001fea0003800000 */
[----:B------:R-:W-:Y:S01]  /*0690*/  UISETP.GE.U32.AND UP1, UPT, UR14, 0x1e1, UPT ;  /* 0x000001e10e00788c */ /* 0x000fe2000bf26070 */
[----:B------:R-:W-:Y:S01]  /*06a0*/  CS2R R16, SRZ ;  /* 0x0000000000107805 */ /* 0x000fe2000001ff00 */
[----:B------:R-:W-:-:S04]  /*06b0*/  UIADD3 UR4, UPT, UPT, UR14, -0x1, URZ ;  /* 0xffffffff0e047890 */ /* 0x000fc8000fffe0ff */
[----:B------:R-:W-:-:S03]  /*06c0*/  ULEA.HI UR6, UR4, 0x1, URZ, 0x1b ;  /* 0x0000000104067891 */ /* 0x000fc6000f8fd8ff */
[----:B------:R-:W-:Y:S01]  /*06d0*/  UMOV UR4, URZ ;  /* 0x000000ff00047c82 */ /* 0x000fe20008000000 */
[----:B------:R-:W-:-:S04]  /*06e0*/  ULOP3.LUT UR8, UR6, 0xf, URZ, 0xc0, !UPT ;  /* 0x0000000f06087892 */ /* 0x000fc8000f8ec0ff */
[----:B------:R-:W-:Y:S01]  /*06f0*/  UISETP.NE.AND UP0, UPT, UR8, URZ, UPT ;  /* 0x000000ff0800728c */ /* 0x000fe2000bf05270 */
[----:B------:R-:W-:Y:S10]  /*0700*/  BRA.U !UP1, `(.L_x_6) ;  /* 0x0000000109a87547 */ /* 0x000ff4000b800000 */
[----:B------:R-:W-:Y:S01]  /*0710*/  ULOP3.LUT UR4, UR6, 0xffffff0, URZ, 0xc0, !UPT ;  /* 0x0ffffff006047892 */ /* 0x000fe2000f8ec0ff */
[----:B------:R-:W-:Y:S01]  /*0720*/  CS2R R16, SRZ ;  /* 0x0000000000107805 */ /* 0x000fe2000001ff00 */
[----:B------:R-:W-:Y:S02]  /*0730*/  UIADD3 UR9, UPT, UPT, UR5, 0x800, URZ ;  /* 0x0000080005097890 */ /* 0x000fe4000fffe0ff */
[----:B------:R-:W-:-:S03]  /*0740*/  UIADD3 UR7, UPT, UPT, -UR4, URZ, URZ ;  /* 0x000000ff04077290 */ /* 0x000fc6000fffe1ff */
[----:B------:R-:W-:-:S09]  /*0750*/  UMOV UR4, URZ ;  /* 0x000000ff00047c82 */ /* 0x000fd20008000000 */
.L_x_7:
[----:B------:R-:W0:Y:S01]  /*0760*/  LDS.64 R12, [UR9+-0x800] ;  /* 0xfff80009ff0c7984 */ /* 0x000e220008000a00 */
[----:B------:R-:W-:Y:S02]  /*0770*/  UIADD3 UR7, UPT, UPT, UR7, 0x10, URZ ;  /* 0x0000001007077890 */ /* 0x000fe4000fffe0ff */
[----:B------:R-:W-:Y:S01]  /*0780*/  UIADD3 UR4, UPT, UPT, UR4, 0x200, URZ ;  /* 0x0000020004047890 */ /* 0x000fe2000fffe0ff */
[----:B------:R-:W1:Y:S01]  /*0790*/  LDS.64 R18, [UR9+-0x700] ;  /* 0xfff90009ff127984 */ /* 0x000e620008000a00 */
[----:B------:R-:W-:-:S03]  /*07a0*/  UISETP.NE.AND UP1, UPT, UR7, URZ, UPT ;  /* 0x000000ff0700728c */ /* 0x000fc6000bf25270 */
[----:B------:R-:W2:Y:S04]  /*07b0*/  LDS.64 R14, [UR9+-0x600] ;  /* 0xfffa0009ff0e7984 */ /* 0x000ea80008000a00 */
[----:B------:R-:W3:Y:S04]  /*07c0*/  LDS.64 R20, [UR9+-0x500] ;  /* 0xfffb0009ff147984 */ /* 0x000ee80008000a00 */
[----:B------:R-:W4:Y:S01]  /*07d0*/  LDS.64 R22, [UR9+-0x400] ;  /* 0xfffc0009ff167984 */ /* 0x000f220008000a00 */
[----:B0-----:R-:W-:-:S03]  /*07e0*/  DADD R16, R12, R16 ;  /* 0x000000000c107229 */ /* 0x001fc60000000010 */
[----:B------:R-:W0:Y:S05]  /*07f0*/  LDS.64 R12, [UR9+-0x300] ;  /* 0xfffd0009ff0c7984 */ /* 0x000e2a0008000a00 */
[----:B-1----:R-:W-:Y:S01]  /*0800*/  DADD R16, R16, R18 ;  /* 0x0000000010107229 */ /* 0x002fe20000000012 */
[----:B------:R-:W1:Y:S07]  /*0810*/  LDS.64 R18, [UR9+-0x200] ;  /* 0xfffe0009ff127984 */ /* 0x000e6e0008000a00 */
[----:B--2---:R-:W-:-:S02]  /*0820*/  DADD R14, R16, R14 ;  /* 0x00000000100e7229 */ /* 0x004fc4000000000e */
[----:B------:R-:W2:Y:S06]  /*0830*/  LDS.64 R16, [UR9+-0x100] ;  /* 0xffff0009ff107984 */ /* 0x000eac0008000a00 */
[----:B---3--:R-:W-:Y:S02]  /*0840*/  DADD R20, R14, R20 ;  /* 0x000000000e147229 */ /* 0x008fe40000000014 */
[----:B------:R-:W3:Y:S06]  /*0850*/  LDS.64 R14, [UR9] ;  /* 0x00000009ff0e7984 */ /* 0x000eec0008000a00 */
[----:B----4-:R-:W-:-:S02]  /*0860*/  DADD R22, R20, R22 ;  /* 0x0000000014167229 */ /* 0x010fc40000000016 */
[----:B------:R-:W4:Y:S06]  /*0870*/  LDS.64 R20, [UR9+0x100] ;  /* 0x00010009ff147984 */ /* 0x000f2c0008000a00 */
[----:B0-----:R-:W-:Y:S02]  /*0880*/  DADD R12, R22, R12 ;  /* 0x00000000160c7229 */ /* 0x001fe4000000000c */
[----:B------:R-:W0:Y:S06]  /*0890*/  LDS.64 R22, [UR9+0x200] ;  /* 0x00020009ff167984 */ /* 0x000e2c0008000a00 */
[----:B-1----:R-:W-:-:S02]  /*08a0*/  DADD R18, R12, R18 ;  /* 0x000000000c127229 */ /* 0x002fc40000000012 */
[----:B------:R-:W1:Y:S06]  /*08b0*/  LDS.64 R12, [UR9+0x300] ;  /* 0x00030009ff0c7984 */ /* 0x000e6c0008000a00 */
[----:B--2---:R-:W-:Y:S02]  /*08c0*/  DADD R16, R18, R16 ;  /* 0x0000000012107229 */ /* 0x004fe40000000010 */
[----:B------:R-:W2:Y:S06]  /*08d0*/  LDS.64 R18, [UR9+0x400] ;  /* 0x00040009ff127984 */ /* 0x000eac0008000a00 */
[----:B---3--:R-:W-:-:S02]  /*08e0*/  DADD R14, R16, R14 ;  /* 0x00000000100e7229 */ /* 0x008fc4000000000e */
[----:B------:R-:W3:Y:S06]  /*08f0*/  LDS.64 R16, [UR9+0x500] ;  /* 0x00050009ff107984 */ /* 0x000eec0008000a00 */
[----:B----4-:R-:W-:Y:S02]  /*0900*/  DADD R20, R14, R20 ;  /* 0x000000000e147229 */ /* 0x010fe40000000014 */
[----:B------:R-:W4:Y:S06]  /*0910*/  LDS.64 R14, [UR9+0x600] ;  /* 0x00060009ff0e7984 */ /* 0x000f2c0008000a00 */
[----:B0-----:R-:W-:-:S02]  /*0920*/  DADD R22, R20, R22 ;  /* 0x0000000014167229 */ /* 0x001fc40000000016 */
[----:B------:R-:W0:Y:S01]  /*0930*/  LDS.64 R20, [UR9+0x700] ;  /* 0x00070009ff147984 */ /* 0x000e220008000a00 */
[----:B------:R-:W-:-:S05]  /*0940*/  UIADD3 UR9, UPT, UPT, UR9, 0x1000, URZ ;  /* 0x0000100009097890 */ /* 0x000fca000fffe0ff */
[----:B-1----:R-:W-:-:S08]  /*0950*/  DADD R12, R22, R12 ;  /* 0x00000000160c7229 */ /* 0x002fd0000000000c */
[----:B--2---:R-:W-:-:S08]  /*0960*/  DADD R12, R12, R18 ;  /* 0x000000000c0c7229 */ /* 0x004fd00000000012 */
[----:B---3--:R-:W-:-:S08]  /*0970*/  DADD R12, R12, R16 ;  /* 0x000000000c0c7229 */ /* 0x008fd00000000010 */
[----:B----4-:R-:W-:-:S08]  /*0980*/  DADD R12, R12, R14 ;  /* 0x000000000c0c7229 */ /* 0x010fd0000000000e */
[----:B0-----:R-:W-:Y:S01]  /*0990*/  DADD R16, R12, R20 ;  /* 0x000000000c107229 */ /* 0x001fe20000000014 */
[----:B------:R-:W-:Y:S10]  /*09a0*/  BRA.U UP1, `(.L_x_7) ;  /* 0xfffffffd016c7547 */ /* 0x000ff4000b83ffff */
.L_x_6:
[----:B------:R-:W-:Y:S05]  /*09b0*/  BRA.U !UP0, `(.L_x_8) ;  /* 0x0000000108b87547 */ /* 0x000fea000b800000 */
[----:B------:R-:W-:Y:S02]  /*09c0*/  UISETP.GE.U32.AND UP0, UPT, UR8, 0x8, UPT ;  /* 0x000000080800788c */ /* 0x000fe4000bf06070 */
[----:B------:R-:W-:-:S04]  /*09d0*/  ULOP3.LUT UR7, UR6, 0x7, URZ, 0xc0, !UPT ;  /* 0x0000000706077892 */ /* 0x000fc8000f8ec0ff */
[----:B------:R-:W-:-:S03]  /*09e0*/  UISETP.NE.AND UP1, UPT, UR7, URZ, UPT ;  /* 0x000000ff0700728c */ /* 0x000fc6000bf25270 */
[----:B------:R-:W-:Y:S08]  /*09f0*/  BRA.U !UP0, `(.L_x_9) ;  /* 0x0000000108487547 */ /* 0x000ff0000b800000 */
[----:B------:R-:W-:Y:S02]  /*0a00*/  ULEA UR8, UR4, UR5, 0x3 ;  /* 0x0000000504087291 */ /* 0x000fe4000f8e18ff */
[----:B------:R-:W-:-:S07]  /*0a10*/  UIADD3 UR4, UPT, UPT, UR4, 0x100, URZ ;  /* 0x0000010004047890 */ /* 0x000fce000fffe0ff */
[----:B------:R-:W0:Y:S04]  /*0a20*/  LDS.64 R14, [UR8] ;  /* 0x00000008ff0e7984 */ /* 0x000e280008000a00 */
[----:B------:R-:W1:Y:S04]  /*0a30*/  LDS.64 R22, [UR8+0x100] ;  /* 0x00010008ff167984 */ /* 0x000e680008000a00 */
[----:B------:R-:W2:Y:S04]  /*0a40*/  LDS.64 R20, [UR8+0x200] ;  /* 0x00020008ff147984 */ /* 0x000ea80008000a00 */
[----:B------:R-:W3:Y:S04]  /*0a50*/  LDS.64 R12, [UR8+0x300] ;  /* 0x00030008ff0c7984 */ /* 0x000ee80008000a00 */
[----:B------:R-:W4:Y:S01]  /*0a60*/  LDS.64 R18, [UR8+0x400] ;  /* 0x00040008ff127984 */ /* 0x000f220008000a00 */
[----:B0-----:R-:W-:-:S03]  /*0a70*/  DADD R14, R16, R14 ;  /* 0x00000000100e7229 */ /* 0x001fc6000000000e */
[----:B------:R-:W0:Y:S05]  /*0a80*/  LDS.64 R16, [UR8+0x500] ;  /* 0x00050008ff107984 */ /* 0x000e2a0008000a00 */
[----:B-1----:R-:W-:Y:S02]  /*0a90*/  DADD R22, R14, R22 ;  /* 0x000000000e167229 */ /* 0x002fe40000000016 */
[----:B------:R-:W1:Y:S06]  /*0aa0*/  LDS.64 R14, [UR8+0x600] ;  /* 0x00060008ff0e7984 */ /* 0x000e6c0008000a00 */
[----:B--2---:R-:W-:-:S02]  /*0ab0*/  DADD R20, R22, R20 ;  /* 0x0000000016147229 */ /* 0x004fc40000000014 */
[----:B------:R-:W2:Y:S06]  /*0ac0*/  LDS.64 R22, [UR8+0x700] ;  /* 0x00070008ff167984 */ /* 0x000eac0008000a00 */
[----:B---3--:R-:W-:-:S08]  /*0ad0*/  DADD R12, R20, R12 ;  /* 0x00000000140c7229 */ /* 0x008fd0000000000c */
[----:B----4-:R-:W-:-:S08]  /*0ae0*/  DADD R12, R12, R18 ;  /* 0x000000000c0c7229 */ /* 0x010fd00000000012 */
[----:B0-----:R-:W-:-:S08]  /*0af0*/  DADD R12, R12, R16 ;  /* 0x000000000c0c7229 */ /* 0x001fd00000000010 */
[----:B-1----:R-:W-:-:S08]  /*0b00*/  DADD R12, R12, R14 ;  /* 0x000000000c0c7229 */ /* 0x002fd0000000000e */
[----:B--2---:R-:W-:-:S11]  /*0b10*/  DADD R16, R12, R22 ;  /* 0x000000000c107229 */ /* 0x004fd60000000016 */
.L_x_9:
        /* <DEDUP_REMOVED lines=10> */
[----:B------:R-:W3:Y:S01]  /*0bc0*/  LDS.64 R12, [UR7+0x300] ;  /* 0x00030007ff0c7984 */ /* 0x000ee20008000a00 */
[----:B0-----:R-:W-:-:S08]  /*0bd0*/  DADD R20, R16, R20 ;  /* 0x0000000010147229 */ /* 0x001fd00000000014 */
[----:B-1----:R-:W-:-:S08]  /*0be0*/  DADD R18, R20, R18 ;  /* 0x0000000014127229 */ /* 0x002fd00000000012 */
[----:B--2---:R-:W-:-:S08]  /*0bf0*/  DADD R14, R18, R14 ;  /* 0x00000000120e7229 */ /* 0x004fd0000000000e */
[----:B---3--:R-:W-:-:S11]  /*0c00*/  DADD R16, R14, R12 ;  /* 0x000000000e107229 */ /* 0x008fd6000000000c */
.L_x_10:
[----:B------:R-:W-:Y:S05]  /*0c10*/  BRA.U !UP1, `(.L_x_8) ;  /* 0x0000000109207547 */ /* 0x000fea000b800000 */
[----:B------:R-:W-:Y:S02]  /*0c20*/  ULEA UR4, UR4, UR5, 0x3 ;  /* 0x0000000504047291 */ /* 0x000fe4000f8e18ff */
[----:B------:R-:W-:-:S12]  /*0c30*/  UIADD3 UR6, UPT, UPT, -UR6, URZ, URZ ;  /* 0x000000ff06067290 */ /* 0x000fd8000fffe1ff */
.L_x_11:
[----:B------:R-:W0:Y:S01]  /*0c40*/  LDS.64 R12, [UR4] ;  /* 0x00000004ff0c7984 */ /* 0x000e220008000a00 */
[----:B------:R-:W-:Y:S02]  /*0c50*/  UIADD3 UR6, UPT, UPT, UR6, 0x1, URZ ;  /* 0x0000000106067890 */ /* 0x000fe4000fffe0ff */
[----:B------:R-:W-:Y:S02]  /*0c60*/  UIADD3 UR4, UPT, UPT, UR4, 0x100, URZ ;  /* 0x0000010004047890 */ /* 0x000fe4000fffe0ff */
[----:B------:R-:W-:Y:S01]  /*0c70*/  UISETP.NE.AND UP0, UPT, UR6, URZ, UPT ;  /* 0x000000ff0600728c */ /* 0x000fe2000bf05270 */
[----:B0-----:R-:W-:-:S08]  /*0c80*/  DADD R16, R12, R16 ;  /* 0x000000000c107229 */ /* 0x001fd00000000010 */
[----:B------:R-:W-:Y:S05]  /*0c90*/  BRA.U UP0, `(.L_x_11) ;  /* 0xfffffffd00e87547 */ /* 0x000fea000b83ffff */
.L_x_8:
[----:B------:R0:W-:Y:S02]  /*0ca0*/  STS.64 [UR5], R16 ;  /* 0x00000010ff007988 */ /* 0x0001e40008000a05 */
.L_x_5:
[----:B------:R-:W-:Y:S05]  /*0cb0*/  BSYNC.RECONVERGENT B0 ;  /* 0x0000000000007941 */ /* 0x000fea0003800200 */
.L_x_4:
[----:B------:R-:W-:Y:S01]  /*0cc0*/  BAR.SYNC.DEFER_BLOCKING 0x0 ;  /* 0x0000000000007b1d */ /* 0x000fe20000010000 */
[----:B------:R-:W-:Y:S01]  /*0cd0*/  ISETP.NE.AND P0, PT, R7, RZ, PT ;  /* 0x000000ff0700720c */ /* 0x000fe20003f05270 */
[----:B------:R-:W-:-:S04]  /*0ce0*/  UISETP.NE.U32.AND UP0, UPT, UR12, URZ, UPT ;  /* 0x000000ff0c00728c */ /* 0x000fc8000bf05070 */
[----:B------:R-:W-:-:S08]  /*0cf0*/  UISETP.NE.AND.EX UP0, UPT, UR13, URZ, UPT, UP0 ;  /* 0x000000ff0d00728c */ /* 0x000fd0000bf05300 */
[----:B------:R-:W1:Y:S01]  /*0d00*/  @!P0 LDS.64 R12, [UR5] ;  /* 0x00000005ff0c8984 */ /* 0x000e620008000a00 */
[----:B------:R-:W2:Y:S02]  /*0d10*/  @!P0 LDC.64 R14, c[0x0][0x388] ;  /* 0x0000e200ff0e8b82 */ /* 0x000ea40000000a00 */
[----:B--2---:R-:W-:-:S04]  /*0d20*/  @!P0 LEA R14, P1, R8, R14, 0x3 ;  /* 0x0000000e080e8211 */ /* 0x004fc800078218ff */
[----:B------:R-:W-:-:S05]  /*0d30*/  @!P0 LEA.HI.X R15, R8, R15, RZ, 0x3, P1 ;  /* 0x0000000f080f8211 */ /* 0x000fca00008f1cff */
[----:B-1----:R1:W-:Y:S01]  /*0d40*/  @!P0 STG.E.64 desc[UR10][R14.64], R12 ;  /* 0x0000000c0e008986 */ /* 0x0023e2000c101b0a */
[----:B------:R-:W-:Y:S05]  /*0d50*/  BRA.U UP0, `(.L_x_12) ;  /* 0x0000000100047547 */ /* 0x000fea000b800000 */
[----:B------:R-:W-:Y:S05]  /*0d60*/  BPT.TRAP 0x1 ;  /* 0x000000040000795c */ /* 0x000fea0000300000 */
.L_x_12:
[----:B------:R-:W-:Y:S01]  /*0d70*/  BAR.SYNC.DEFER_BLOCKING 0x0 ;  /* 0x0000000000007b1d */ /* 0x000fe20000010000 */
[----:B------:R-:W-:Y:S01]  /*0d80*/  IADD3 R7, P1, PT, RZ, -R4, RZ ;  /* 0x80000004ff077210 */ /* 0x000fe20007f3e0ff */
[----:B------:R-:W-:Y:S01]  /*0d90*/  IMAD.IADD R2, R5, 0x1, R2 ;  /* 0x0000000105027824 */ /* 0x000fe200078e0202 */
[----:B------:R-:W-:Y:S02]  /*0da0*/  ISETP.GE.U32.AND P0, PT, R0, 0x2, PT ;  /* 0x000000020000780c */ /* 0x000fe40003f06070 */
[----:B------:R-:W-:Y:S01]  /*0db0*/  ISETP.NE.U32.AND P2, PT, R10, R7, PT ;  /* 0x000000070a00720c */ /* 0x000fe20003f45070 */
[----:B------:R-:W-:Y:S01]  /*0dc0*/  IMAD.X R5, RZ, RZ, -0x1, P1 ;  /* 0xffffffffff057424 */ /* 0x000fe200008e06ff */
[----:B------:R-:W-:-:S04]  /*0dd0*/  LOP3.LUT P1, RZ, R2, R3, RZ, 0xfc, !PT ;  /* 0x0000000302ff7212 */ /* 0x000fc8000782fcff */
[----:B------:R-:W-:-:S09]  /*0de0*/  ISETP.NE.OR.EX P0, PT, R6, R5, !P0, P2 ;  /* 0x000000050600720c */ /* 0x000fd20004705720 */
[----:B------:R-:W-:Y:S05]  /*0df0*/  @P1 BRA `(.L_x_13) ;  /* 0x00000000007c1947 */ /* 0x000fea0003800000 */
[----:B------:R-:W2:Y:S01]  /*0e00*/  S2R R3, SR_LANEID ;  /* 0x0000000000037919 */ /* 0x000ea20000000000 */
[----:B------:R-:W3:Y:S01]  /*0e10*/  LDC R2, c[0x0][0x378] ;  /* 0x0000de00ff027b82 */ /* 0x000ee20000000800 */
[----:B------:R-:W-:Y:S01]  /*0e20*/  VOTEU.ANY UR4, UPT, PT ;  /* 0x0000000000047886 */ /* 0x000fe200038e0100 */
[----:B------:R-:W-:Y:S01]  /*0e30*/  IADD3 R7, PT, PT, RZ, -R0, RZ ;  /* 0x80000000ff077210 */ /* 0x000fe20007ffe0ff */
[----:B------:R-:W2:Y:S01]  /*0e40*/  FLO.U32 R6, UR4 ;  /* 0x0000000400067d00 */ /* 0x000ea200080e0000 */
[----:B------:R-:W-:Y:S01]  /*0e50*/  VIADD R8, R8, UR15 ;  /* 0x0000000f08087c36 */ /* 0x000fe20008000000 */
[----:B------:R-:W-:Y:S01]  /*0e60*/  UPOPC UR5, UR4 ;  /* 0x00000004000572bf */ /* 0x000fe20008000000 */
[----:B------:R-:W-:Y:S02]  /*0e70*/  IMAD R5, RZ, RZ, -UR16 ;  /* 0x80000010ff057e24 */ /* 0x000fe4000f8e02ff */
[----:B------:R-:W-:-:S03]  /*0e80*/  IMAD R7, R7, UR17, RZ ;  /* 0x0000001107077c24 */ /* 0x000fc6000f8e02ff */
[----:B------:R-:W-:Y:S01]  /*0e90*/  ISETP.NE.AND P1, PT, R8, R5, PT ;  /* 0x000000050800720c */ /* 0x000fe20003f25270 */
[----:B---3--:R-:W-:-:S05]  /*0ea0*/  IMAD R2, R2, R7, -0x7fffffff ;  /* 0x8000000102027424 */ /* 0x008fca00078e0207 */
[----:B------:R-:W-:Y:S01]  /*0eb0*/  SEL R4, R2, 0x1, !P1 ;  /* 0x0000000102047807 */ /* 0x000fe20004800000 */
[----:B------:R-:W-:Y:S01]  /*0ec0*/  IMAD.U32 R2, RZ, RZ, UR12 ;  /* 0x0000000cff027e24 */ /* 0x000fe2000f8e00ff */
[----:B--2---:R-:W-:Y:S01]  /*0ed0*/  ISETP.EQ.U32.AND P2, PT, R6, R3, PT ;  /* 0x000000030600720c */ /* 0x004fe20003f42070 */
[----:B------:R-:W-:Y:S02]  /*0ee0*/  IMAD.U32 R3, RZ, RZ, UR13 ;  /* 0x0000000dff037e24 */ /* 0x000fe4000f8e00ff */
[----:B------:R-:W-:-:S10]  /*0ef0*/  IMAD R5, R4, UR5, RZ ;  /* 0x0000000504057c24 */ /* 0x000fd4000f8e02ff */
[----:B------:R-:W-:Y:S06]  /*0f00*/  @P2 MEMBAR.ALL.GPU ;  /* 0x0000000000002992 */ /* 0x000fec000000a000 */
[----:B------:R-:W-:-:S00]  /*0f10*/  @P2 ERRBAR ;  /* 0x00000000000029ab */ /* 0x000fc00000000000 */
[----:B------:R-:W-:Y:S06]  /*0f20*/  @P2 CGAERRBAR ;  /* 0x00000000000025ab */ /* 0x000fec0000000000 */
[----:B------:R-:W2:Y:S01]  /*0f30*/  @P2 ATOM.E.ADD.STRONG.GPU PT, R5, desc[UR10][R2.64+0x4], R5 ;  /* 0x800004050205298a */ /* 0x000ea200081ef10a */
[----:B------:R-:W3:Y:S02]  /*0f40*/  S2R R8, SR_LTMASK ;  /* 0x0000000000087919 */ /* 0x000ee40000003900 */
[----:B---3--:R-:W-:-:S06]  /*0f50*/  LOP3.LUT R8, R8, UR4, RZ, 0xc0, !PT ;  /* 0x0000000408087c12 */ /* 0x008fcc000f8ec0ff */
[----:B------:R-:W3:Y:S01]  /*0f60*/  POPC R8, R8 ;  /* 0x0000000800087309 */ /* 0x000ee20000000000 */
[----:B--2---:R-:W3:Y:S02]  /*0f70*/  SHFL.IDX PT, R7, R5, R6, 0x1f ;  /* 0x00001f0605077589 */ /* 0x004ee400000e0000 */
[----:B---3--:R-:W-:-:S07]  /*0f80*/  IMAD R4, R4, R8, R7 ;  /* 0x0000000804047224 */ /* 0x008fce00078e0207 */
.L_x_14:
[----:B------:R-:W2:Y:S04]  /*0f90*/  LD.E.STRONG.GPU R5, desc[UR10][R2.64+0x4] ;  /* 0x0000040a02057980 */ /* 0x000ea8000c10f900 */
[----:B--2---:R-:W-:Y:S01]  /*0fa0*/  CCTL.IVALL ;  /* 0x00000000ff00798f */ /* 0x004fe20002000000 */
[----:B------:R-:W-:Y:S05]  /*0fb0*/  YIELD ;  /* 0x0000000000007946 */ /* 0x000fea0003800000 */
[----:B------:R-:W-:-:S04]  /*0fc0*/  LOP3.LUT R5, R5, R4, RZ, 0x3c, !PT ;  /* 0x0000000405057212 */ /* 0x000fc800078e3cff */
[----:B------:R-:W-:-:S13]  /*0fd0*/  ISETP.GT.AND P1, PT, R5, -0x1, PT ;  /* 0xffffffff0500780c */ /* 0x000fda0003f24270 */
[----:B------:R-:W-:Y:S05]  /*0fe0*/  @P1 BRA `(.L_x_14) ;  /* 0xfffffffc00e81947 */ /* 0x000fea000383ffff */
.L_x_13:
[----:B------:R-:W-:Y:S05]  /*0ff0*/  WARPSYNC.ALL ;  /* 0x0000000000007948 */ /* 0x000fea0003800000 */
[----:B------:R-:W-:Y:S06]  /*1000*/  BAR.SYNC.DEFER_BLOCKING 0x0 ;  /* 0x0000000000007b1d */ /* 0x000fec0000010000 */
[----:B------:R-:W-:Y:S05]  /*1010*/  @P0 EXIT ;  /* 0x000000000000094d */ /* 0x000fea0003800000 */
[----:B------:R-:W2:Y:S02]  /*1020*/  LDC.64 R4, c[0x0][0x388] ;  /* 0x0000e200ff047b82 */ /* 0x000ea40000000a00 */
[----:B--2---:R2:W5:Y:S01]  /*1030*/  LDG.E.64 R8, desc[UR10][R4.64] ;  /* 0x0000000a04087981 */ /* 0x004562000c1e1b00 */
[C---:B------:R-:W-:Y:S02]  /*1040*/  VIADD R2, R0.reuse, 0xfffffffe ;  /* 0xfffffffe00027836 */ /* 0x040fe40000000000 */
[----:B------:R-:W-:Y:S02]  /*1050*/  VIADD R0, R0, 0xffffffff ;  /* 0xffffffff00007836 */ /* 0x000fe40000000000 */
[----:B------:R-:W-:Y:S01]  /*1060*/  IMAD.MOV.U32 R18, RZ, RZ, 0x1 ;  /* 0x00000001ff127424 */ /* 0x000fe200078e00ff */
[----:B------:R-:W-:Y:S02]  /*1070*/  ISETP.GE.U32.AND P0, PT, R2, 0xf, PT ;  /* 0x0000000f0200780c */ /* 0x000fe40003f06070 */
[----:B------:R-:W-:-:S11]  /*1080*/  LOP3.LUT R2, R0, 0xf, RZ, 0xc0, !PT ;  /* 0x0000000f00027812 */ /* 0x000fd600078ec0ff */
[----:B--2---:R-:W-:Y:S05]  /*1090*/  @!P0 BRA `(.L_x_15) ;  /* 0x0000000000bc8947 */ /* 0x004fea0003800000 */
[----:B------:R-:W2:Y:S01]  /*10a0*/  LDCU.64 UR4, c[0x0][0x388] ;  /* 0x00007100ff0477ac */ /* 0x000ea20008000a00 */
[----:B------:R-:W-:Y:S01]  /*10b0*/  LOP3.LUT R26, R0, 0xfffffff0, RZ, 0xc0, !PT ;  /* 0xfffffff0001a7812 */ /* 0x000fe200078ec0ff */
[----:B------:R-:W-:-:S04]  /*10c0*/  HFMA2 R3, -RZ, RZ, 0, 0 ;  /* 0x00000000ff037431 */ /* 0x000fc800000001ff */
[----:B------:R-:W-:Y:S01]  /*10d0*/  IMAD.MOV R26, RZ, RZ, -R26 ;  /* 0x000000ffff1a7224 */ /* 0x000fe200078e0a1a */
[----:B--2---:R-:W-:-:S04]  /*10e0*/  UIADD3 UR4, UP0, UPT, UR4, 0x40, URZ ;  /* 0x0000004004047890 */ /* 0x004fc8000ff1e0ff */
[----:B------:R-:W-:Y:S02]  /*10f0*/  UIADD3.X UR5, UPT, UPT, URZ, UR5, URZ, UP0, !UPT ;  /* 0x00000005ff057290 */ /* 0x000fe400087fe4ff */
[----:B------:R-:W-:-:S04]  /*1100*/  IMAD.U32 R6, RZ, RZ, UR4 ;  /* 0x00000004ff067e24 */ /* 0x000fc8000f8e00ff */
[----:B------:R-:W-:-:S07]  /*1110*/  IMAD.U32 R7, RZ, RZ, UR5 ;  /* 0x00000005ff077e24 */ /* 0x000fce000f8e00ff */
.L_x_16:
[----:B------:R-:W2:Y:S04]  /*1120*/  LDG.E.64 R10, desc[UR10][R6.64+-0x38] ;  /* 0xffffc80a060a7981 */ /* 0x000ea8000c1e1b00 */
[----:B-1----:R-:W3:Y:S04]  /*1130*/  LDG.E.64 R12, desc[UR10][R6.64+-0x30] ;  /* 0xffffd00a060c7981 */ /* 0x002ee8000c1e1b00 */
[----:B------:R-:W4:Y:S04]  /*1140*/  LDG.E.64 R14, desc[UR10][R6.64+-0x28] ;  /* 0xffffd80a060e7981 */ /* 0x000f28000c1e1b00 */
[----:B0-----:R-:W4:Y:S04]  /*1150*/  LDG.E.64 R16, desc[UR10][R6.64+-0x20] ;  /* 0xffffe00a06107981 */ /* 0x001f28000c1e1b00 */
[----:B------:R-:W4:Y:S04]  /*1160*/  LDG.E.64 R18, desc[UR10][R6.64+-0x18] ;  /* 0xffffe80a06127981 */ /* 0x000f28000c1e1b00 */
[----:B------:R-:W4:Y:S04]  /*1170*/  LDG.E.64 R20, desc[UR10][R6.64+-0x10] ;  /* 0xfffff00a06147981 */ /* 0x000f28000c1e1b00 */
[----:B------:R-:W4:Y:S04]  /*1180*/  LDG.E.64 R24, desc[UR10][R6.64+-0x8] ;  /* 0xfffff80a06187981 */ /* 0x000f28000c1e1b00 */
[----:B------:R-:W4:Y:S01]  /*1190*/  LDG.E.64 R22, desc[UR10][R6.64] ;  /* 0x0000000a06167981 */ /* 0x000f22000c1e1b00 */
[----:B--2--5:R-:W-:-:S03]  /*11a0*/  DADD R10, R10, R8 ;  /* 0x000000000a0a7229 */ /* 0x024fc60000000008 */
[----:B------:R-:W2:Y:S05]  /*11b0*/  LDG.E.64 R8, desc[UR10][R6.64+0x8] ;  /* 0x0000080a06087981 */ /* 0x000eaa000c1e1b00 */
[----:B---3--:R-:W-:Y:S02]  /*11c0*/  DADD R12, R10, R12 ;  /* 0x000000000a0c7229 */ /* 0x008fe4000000000c */
[----:B------:R-:W3:Y:S06]  /*11d0*/  LDG.E.64 R10, desc[UR10][R6.64+0x10] ;  /* 0x0000100a060a7981 */ /* 0x000eec000c1e1b00 */
[----:B----4-:R-:W-:-:S02]  /*11e0*/  DADD R14, R12, R14 ;  /* 0x000000000c0e7229 */ /* 0x010fc4000000000e */
[----:B------:R-:W4:Y:S06]  /*11f0*/  LDG.E.64 R12, desc[UR10][R6.64+0x18] ;  /* 0x0000180a060c7981 */ /* 0x000f2c000c1e1b00 */
[----:B------:R-:W-:Y:S02]  /*1200*/  DADD R16, R14, R16 ;  /* 0x000000000e107229 */ /* 0x000fe40000000010 */
[----:B------:R-:W4:Y:S06]  /*1210*/  LDG.E.64 R14, desc[UR10][R6.64+0x20] ;  /* 0x0000200a060e7981 */ /* 0x000f2c000c1e1b00 */
[----:B------:R-:W-:-:S02]  /*1220*/  DADD R18, R16, R18 ;  /* 0x0000000010127229 */ /* 0x000fc40000000012 */
[----:B------:R-:W4:Y:S06]  /*1230*/  LDG.E.64 R16, desc[UR10][R6.64+0x28] ;  /* 0x0000280a06107981 */ /* 0x000f2c000c1e1b00 */
[----:B------:R-:W-:Y:S02]  /*1240*/  DADD R20, R18, R20 ;  /* 0x0000000012147229 */ /* 0x000fe40000000014 */
[----:B------:R-:W4:Y:S06]  /*1250*/  LDG.E.64 R18, desc[UR10][R6.64+0x30] ;  /* 0x0000300a06127981 */ /* 0x000f2c000c1e1b00 */
[----:B------:R-:W-:-:S02]  /*1260*/  DADD R24, R20, R24 ;  /* 0x0000000014187229 */ /* 0x000fc40000000018 */
[----:B------:R-:W4:Y:S06]  /*1270*/  LDG.E.64 R20, desc[UR10][R6.64+0x38] ;  /* 0x0000380a06147981 */ /* 0x000f2c000c1e1b00 */
[----:B------:R-:W-:Y:S02]  /*1280*/  DADD R22, R24, R22 ;  /* 0x0000000018167229 */ /* 0x000fe40000000016 */
[----:B------:R0:W4:Y:S01]  /*1290*/  LDG.E.64 R24, desc[UR10][R6.64+0x40] ;  /* 0x0000400a06187981 */ /* 0x000122000c1e1b00 */
[----:B------:R-:W-:Y:S02]  /*12a0*/  VIADD R26, R26, 0x10 ;  /* 0x000000101a1a7836 */ /* 0x000fe40000000000 */
[----:B------:R-:W-:-:S03]  /*12b0*/  VIADD R3, R3, 0x10 ;  /* 0x0000001003037836 */ /* 0x000fc60000000000 */
[----:B------:R-:W-:Y:S02]  /*12c0*/  ISETP.NE.AND P0, PT, R26, RZ, PT ;  /* 0x000000ff1a00720c */ /* 0x000fe40003f05270 */
[----:B0-----:R-:W-:-:S05]  /*12d0*/  IADD3 R6, P1, PT, R6, 0x80, RZ ;  /* 0x0000008006067810 */ /* 0x001fca0007f3e0ff */
[----:B------:R-:W-:Y:S01]  /*12e0*/  IMAD.X R7, RZ, RZ, R7, P1 ;  /* 0x000000ffff077224 */ /* 0x000fe200008e0607 */
[----:B--2---:R-:W-:-:S08]  /*12f0*/  DADD R8, R22, R8 ;  /* 0x0000000016087229 */ /* 0x004fd00000000008 */
[----:B---3--:R-:W-:-:S08]  /*1300*/  DADD R8, R8, R10 ;  /* 0x0000000008087229 */ /* 0x008fd0000000000a */
[----:B----4-:R-:W-:-:S08]  /*1310*/  DADD R8, R8, R12 ;  /* 0x0000000008087229 */ /* 0x010fd0000000000c */
[----:B------:R-:W-:-:S08]  /*1320*/  DADD R8, R8, R14 ;  /* 0x0000000008087229 */ /* 0x000fd0000000000e */
[----:B------:R-:W-:-:S08]  /*1330*/  DADD R8, R8, R16 ;  /* 0x0000000008087229 */ /* 0x000fd00000000010 */
[----:B------:R-:W-:-:S08]  /*1340*/  DADD R8, R8, R18 ;  /* 0x0000000008087229 */ /* 0x000fd00000000012 */
[----:B------:R-:W-:-:S08]  /*1350*/  DADD R8, R8, R20 ;  /* 0x0000000008087229 */ /* 0x000fd00000000014 */
[----:B------:R-:W-:Y:S01]  /*1360*/  DADD R8, R8, R24 ;  /* 0x0000000008087229 */ /* 0x000fe20000000018 */
[----:B------:R-:W-:Y:S10]  /*1370*/  @P0 BRA `(.L_x_16) ;  /* 0xfffffffc00680947 */ /* 0x000ff4000383ffff */
[----:B------:R-:W-:-:S07]  /*1380*/  VIADD R18, R3, 0x1 ;  /* 0x0000000103127836 */ /* 0x000fce0000000000 */
.L_x_15:
[----:B------:R-:W-:-:S13]  /*1390*/  ISETP.NE.AND P0, PT, R2, RZ, PT ;  /* 0x000000ff0200720c */ /* 0x000fda0003f05270 */
[----:B------:R-:W-:Y:S05]  /*13a0*/  @!P0 BRA `(.L_x_17) ;  /* 0x0000000000d08947 */ /* 0x000fea0003800000 */
[----:B------:R-:W-:Y:S02]  /*13b0*/  ISETP.GE.U32.AND P0, PT, R2, 0x8, PT ;  /* 0x000000080200780c */ /* 0x000fe40003f06070 */
[----:B------:R-:W-:-:S04]  /*13c0*/  LOP3.LUT R19, R0, 0x7, RZ, 0xc0, !PT ;  /* 0x0000000700137812 */ /* 0x000fc800078ec0ff */
[----:B------:R-:W-:-:S07]  /*13d0*/  ISETP.NE.AND P1, PT, R19, RZ, PT ;  /* 0x000000ff1300720c */ /* 0x000fce0003f25270 */
[----:B------:R-:W-:Y:S06]  /*13e0*/  @!P0 BRA `(.L_x_18) ;  /* 0x00000000004c8947 */ /* 0x000fec0003800000 */
[----:B------:R-:W2:Y:S02]  /*13f0*/  LDC.64 R22, c[0x0][0x388] ;  /* 0x0000e200ff167b82 */ /* 0x000ea40000000a00 */
[----:B--2---:R-:W-:-:S05]  /*1400*/  IMAD.WIDE.U32 R22, R18, 0x8, R22 ;  /* 0x0000000812167825 */ /* 0x004fca00078e0016 */
[----:B------:R-:W2:Y:S04]  /*1410*/  LDG.E.64 R24, desc[UR10][R22.64] ;  /* 0x0000000a16187981 */ /* 0x000ea8000c1e1b00 */
[----:B------:R-:W3:Y:S04]  /*1420*/  LDG.E.64 R2, desc[UR10][R22.64+0x8] ;  /* 0x0000080a16027981 */ /* 0x000ee8000c1e1b00 */
[----:B------:R-:W4:Y:S04]  /*1430*/  LDG.E.64 R6, desc[UR10][R22.64+0x10] ;  /* 0x0000100a16067981 */ /* 0x000f28000c1e1b00 */
[----:B------:R-:W4:Y:S04]  /*1440*/  LDG.E.64 R10, desc[UR10][R22.64+0x18] ;  /* 0x0000180a160a7981 */ /* 0x000f28000c1e1b00 */
[----:B-1----:R-:W4:Y:S04]  /*1450*/  LDG.E.64 R12, desc[UR10][R22.64+0x20] ;  /* 0x0000200a160c7981 */ /* 0x002f28000c1e1b00 */
[----:B------:R-:W4:Y:S04]  /*1460*/  LDG.E.64 R14, desc[UR10][R22.64+0x28] ;  /* 0x0000280a160e7981 */ /* 0x000f28000c1e1b00 */
[----:B0-----:R-:W4:Y:S04]  /*1470*/  LDG.E.64 R16, desc[UR10][R22.64+0x30] ;  /* 0x0000300a16107981 */ /* 0x001f28000c1e1b00 */
[----:B------:R-:W4:Y:S01]  /*1480*/  LDG.E.64 R20, desc[UR10][R22.64+0x38] ;  /* 0x0000380a16147981 */ /* 0x000f22000c1e1b00 */
[----:B------:R-:W-:Y:S01]  /*1490*/  IADD3 R18, PT, PT, R18, 0x8, RZ ;  /* 0x0000000812127810 */ /* 0x000fe20007ffe0ff */
[----:B--2--5:R-:W-:-:S08]  /*14a0*/  DADD R24, R8, R24 ;  /* 0x0000000008187229 */ /* 0x024fd00000000018 */
[----:B---3--:R-:W-:-:S08]  /*14b0*/  DADD R2, R24, R2 ;  /* 0x0000000018027229 */ /* 0x008fd00000000002 */
[----:B----4-:R-:W-:-:S08]  /*14c0*/  DADD R2, R2, R6 ;  /* 0x0000000002027229 */ /* 0x010fd00000000006 */
[----:B------:R-:W-:-:S08]  /*14d0*/  DADD R2, R2, R10 ;  /* 0x0000000002027229 */ /* 0x000fd0000000000a */
[----:B------:R-:W-:-:S08]  /*14e0*/  DADD R2, R2, R12 ;  /* 0x0000000002027229 */ /* 0x000fd0000000000c */
[----:B------:R-:W-:-:S08]  /*14f0*/  DADD R2, R2, R14 ;  /* 0x0000000002027229 */ /* 0x000fd0000000000e */
[----:B------:R-:W-:-:S08]  /*1500*/  DADD R2, R2, R16 ;  /* 0x0000000002027229 */ /* 0x000fd00000000010 */
[----:B------:R-:W-:-:S11]  /*1510*/  DADD R8, R2, R20 ;  /* 0x0000000002087229 */ /* 0x000fd60000000014 */
.L_x_18:
        /* <DEDUP_REMOVED lines=9> */
[----:B-1----:R-:W4:Y:S04]  /*15b0*/  LDG.E.64 R12, desc[UR10][R2.64+0x10] ;  /* 0x0000100a020c7981 */ /* 0x002f28000c1e1b00 */
[----:B------:R-:W4:Y:S01]  /*15c0*/  LDG.E.64 R14, desc[UR10][R2.64+0x18] ;  /* 0x0000180a020e7981 */ /* 0x000f22000c1e1b00 */
[----:B------:R-:W-:Y:S01]  /*15d0*/  VIADD R18, R18, 0x4 ;  /* 0x0000000412127836 */ /* 0x000fe20000000000 */
[----:B--2--5:R-:W-:-:S08]  /*15e0*/  DADD R6, R8, R6 ;  /* 0x0000000008067229 */ /* 0x024fd00000000006 */
[----:B---3--:R-:W-:-:S08]  /*15f0*/  DADD R6, R6, R10 ;  /* 0x0000000006067229 */ /* 0x008fd0000000000a */
[----:B----4-:R-:W-:-:S08]  /*1600*/  DADD R6, R6, R12 ;  /* 0x0000000006067229 */ /* 0x010fd0000000000c */
[----:B------:R-:W-:-:S11]  /*1610*/  DADD R8, R6, R14 ;  /* 0x0000000006087229 */ /* 0x000fd6000000000e */
.L_x_19:
[----:B------:R-:W-:Y:S05]  /*1620*/  @!P1 BRA `(.L_x_17) ;  /* 0x0000000000309947 */ /* 0x000fea0003800000 */
[----:B------:R-:W2:Y:S01]  /*1630*/  LDC.64 R2, c[0x0][0x388] ;  /* 0x0000e200ff027b82 */ /* 0x000ea20000000a00 */
[----:B------:R-:W-:Y:S02]  /*1640*/  IMAD.MOV R0, RZ, RZ, -R0 ;  /* 0x000000ffff007224 */ /* 0x000fe400078e0a00 */
[----:B--2---:R-:W-:-:S07]  /*1650*/  IMAD.WIDE.U32 R18, R18, 0x8, R2 ;  /* 0x0000000812127825 */ /* 0x004fce00078e0002 */
.L_x_20:
[----:B------:R-:W-:Y:S02]  /*1660*/  IMAD.MOV.U32 R2, RZ, RZ, R18 ;  /* 0x000000ffff027224 */ /* 0x000fe400078e0012 */
[----:B------:R-:W-:-:S06]  /*1670*/  IMAD.MOV.U32 R3, RZ, RZ, R19 ;  /* 0x000000ffff037224 */ /* 0x000fcc00078e0013 */
[----:B------:R-:W2:Y:S01]  /*1680*/  LDG.E.64 R2, desc[UR10][R2.64] ;  /* 0x0000000a02027981 */ /* 0x000ea2000c1e1b00 */
[----:B------:R-:W-:Y:S01]  /*1690*/  VIADD R0, R0, 0x1 ;  /* 0x0000000100007836 */ /* 0x000fe20000000000 */
[----:B------:R-:W-:-:S04]  /*16a0*/  IADD3 R18, P1, PT, R18, 0x8, RZ ;  /* 0x0000000812127810 */ /* 0x000fc80007f3e0ff */
[----:B------:R-:W-:Y:S01]  /*16b0*/  ISETP.NE.AND P0, PT, R0, RZ, PT ;  /* 0x000000ff0000720c */ /* 0x000fe20003f05270 */
[----:B------:R-:W-:Y:S01]  /*16c0*/  IMAD.X R19, RZ, RZ, R19, P1 ;  /* 0x000000ffff137224 */ /* 0x000fe200008e0613 */
[----:B--2--5:R-:W-:-:S11]  /*16d0*/  DADD R8, R2, R8 ;  /* 0x0000000002087229 */ /* 0x024fd60000000008 */
[----:B------:R-:W-:Y:S05]  /*16e0*/  @P0 BRA `(.L_x_20) ;  /* 0xfffffffc00dc0947 */ /* 0x000fea000383ffff */
.L_x_17:
[----:B-----5:R-:W-:Y:S01]  /*16f0*/  STG.E.64 desc[UR10][R4.64], R8 ;  /* 0x0000000804007986 */ /* 0x020fe2000c101b0a */
[----:B------:R-:W-:Y:S05]  /*1700*/  EXIT ;  /* 0x000000000000794d */ /* 0x000fea0003800000 */
.L_x_21:
[----:B------:R-:W-:-:S00]  /*1710*/  BRA `(.L_x_21) ;  /* 0xfffffffc00fc7947 */ /* 0x000fc0000383ffff */
[----:B------:R-:W-:-:S00]  /*1720*/  NOP ;  /* 0x0000000000007918 */ /* 0x000fc00000000000 */
        /* <DEDUP_REMOVED lines=13> */
.L_x_44:


//--------------------- .text._Z11cuReduceSumPKdS0_Pdj --------------------------
	.section	.text._Z11cuReduceSumPKdS0_Pdj,"ax",@progbits
	.align	128
        .global         _Z11cuReduceSumPKdS0_Pdj
        .type           _Z11cuReduceSumPKdS0_Pdj,@function
        .size           _Z11cuReduceSumPKdS0_Pdj,(.L_x_45 - _Z11cuReduceSumPKdS0_Pdj)
        .other          _Z11cuReduceSumPKdS0_Pdj,@"STO_CUDA_ENTRY STV_DEFAULT"
_Z11cuReduceSumPKdS0_Pdj:
.text._Z11cuReduceSumPKdS0_Pdj:
[----:B------:R-:W-:Y:S01]  /*0000*/  LDC R1, c[0x0][0x37c] ;  /* 0x0000df00ff017b82 */ /* 0x000fe20000000800 */
[----:B------:R-:W0:Y:S07]  /*0010*/  S2R R2, SR_TID.Y ;  /* 0x0000000000027919 */ /* 0x000e2e0000002200 */
[----:B------:R-:W-:Y:S01]  /*0020*/  S2UR UR16, SR_CTAID.Z ;  /* 0x00000000001079c3 */ /* 0x000fe20000002700 */
[----:B------:R-:W1:Y:S01]  /*0030*/  LDCU UR14, c[0x0][0x360] ;  /* 0x00006c00ff0e77ac */ /* 0x000e620008000800 */
[----:B------:R-:W-:Y:S01]  /*0040*/  IMAD.MOV.U32 R9, RZ, RZ, RZ ;  /* 0x000000ffff097224 */ /* 0x000fe200078e00ff */
[----:B------:R-:W0:Y:S01]  /*0050*/  S2R R3, SR_TID.Z ;  /* 0x0000000000037919 */ /* 0x000e220000002300 */
[----:B------:R-:W-:Y:S01]  /*0060*/  BSSY.RECONVERGENT B0, `(.L_x_22) ;  /* 0x0000042000007945 */ /* 0x000fe20003800200 */
[----:B------:R-:W0:Y:S01]  /*0070*/  LDCU UR6, c[0x0][0x364] ;  /* 0x00006c80ff0677ac */ /* 0x000e220008000800 */
[----:B------:R-:W2:Y:S02]  /*0080*/  S2R R5, SR_TID.X ;  /* 0x0000000000057919 */ /* 0x000ea40000002100 */
[----:B------:R-:W3:Y:S01]  /*0090*/  S2UR UR5, SR_CgaCtaId ;  /* 0x00000000000579c3 */ /* 0x000ee20000008800 */
[----:B------:R-:W-:Y:S01]  /*00a0*/  UMOV UR4, 0x400 ;  /* 0x0000040000047882 */ /* 0x000fe20000000000 */
[----:B------:R-:W4:Y:S01]  /*00b0*/  LDCU UR9, c[0x0][0x398] ;  /* 0x00007300ff0977ac */ /* 0x000f220008000800 */
[----:B------:R-:W5:Y:S01]  /*00c0*/  S2R R8, SR_CTAID.X ;  /* 0x0000000000087919 */ /* 0x000f620000002500 */
[----:B------:R-:W0:Y:S04]  /*00d0*/  LDCU.64 UR10, c[0x0][0x358] ;  /* 0x00006b00ff0a77ac */ /* 0x000e280008000a00 */
[----:B------:R-:W4:Y:S01]  /*00e0*/  S2UR UR15, SR_CTAID.Y ;  /* 0x00000000000f79c3 */ /* 0x000f220000002600 */
[----:B------:R-:W-:-:S05]  /*00f0*/  CS2R.32 R15, SR_CgaSize ;  /* 0x00000000000f7805 */ /* 0x000fca0000008a00 */
[----:B------:R-:W-:-:S05]  /*0100*/  IMAD R15, R15, -0xa0, RZ ;  /* 0xffffff600f0f7824 */ /* 0x000fca00078e02ff */
[----:B------:R-:W-:-:S14]  /*0110*/  R2UR UR12, R15 ;  /* 0x000000000f0c72ca */ /* 0x000fdc00000e0000 */
[----:B------:R-:W0:Y:S01]  /*0120*/  LDCU UR12, c[0x0][UR12+0x258] ;  /* 0x00004b000c0c77ac */ /* 0x000e220008000800 */
[----:B------:R-:W-:-:S05]  /*0130*/  CS2R.32 R15, SR_CgaSize ;  /* 0x00000000000f7805 */ /* 0x000fca0000008a00 */
[----:B------:R-:W-:-:S05]  /*0140*/  IMAD R15, R15, -0xa0, RZ ;  /* 0xffffff600f0f7824 */ /* 0x000fca00078e02ff */
[----:B------:R-:W-:-:S14]  /*0150*/  R2UR UR13, R15 ;  /* 0x000000000f0d72ca */ /* 0x000fdc00000e0000 */
[----:B------:R-:W4:Y:S01]  /*0160*/  LDCU UR13, c[0x0][UR13+0x254] ;  /* 0x00004a800d0d77ac */ /* 0x000f220008000800 */
[----:B------:R-:W5:Y:S01]  /*0170*/  LDC R0, c[0x0][0x370] ;  /* 0x0000dc00ff007b82 */ /* 0x000f620000000800 */
[----:B------:R-:W4:Y:S01]  /*0180*/  LDCU UR17, c[0x0][0x374] ;  /* 0x00006e80ff1177ac */ /* 0x000f220008000800 */
[----:B------:R-:W4:Y:S01]  /*0190*/  LDCU UR7, c[0x0][0x368] ;  /* 0x00006d00ff0777ac */ /* 0x000f220008000800 */
[----:B---3--:R-:W-:Y:S01]  /*01a0*/  ULEA UR5, UR5, UR4, 0x18 ;  /* 0x0000000405057291 */ /* 0x008fe2000f8ec0ff */
[----:B0-----:R-:W-:Y:S01]  /*01b0*/  IMAD R14, R3, UR6, R2 ;  /* 0x00000006030e7c24 */ /* 0x001fe2000f8e0202 */
[----:B-1----:R-:W-:Y:S01]  /*01c0*/  UIMAD UR4, UR14, UR6, URZ ;  /* 0x000000060e0472a4 */ /* 0x002fe2000f8e02ff */
[----:B------:R-:W0:Y:S02]  /*01d0*/  LDCU.128 UR20, c[0x0][0x380] ;  /* 0x00007000ff1477ac */ /* 0x000e240008000c00 */
[----:B------:R-:W-:-:S04]  /*01e0*/  IMAD R14, R14, UR14, RZ ;  /* 0x0000000e0e0e7c24 */ /* 0x000fc8000f8e02ff */
[----:B--2---:R-:W-:Y:S01]  /*01f0*/  IMAD.IADD R4, R14, 0x1, R5 ;  /* 0x000000010e047824 */ /* 0x004fe200078e0205 */
[----:B----4-:R-:W-:-:S04]  /*0200*/  UIMAD UR8, UR16, UR17, URZ ;  /* 0x00000011100872a4 */ /* 0x010fc8000f8e02ff */
[----:B------:R-:W-:Y:S01]  /*0210*/  UIADD3 UR6, UP0, UPT, UR8, UR15, URZ ;  /* 0x0000000f08067290 */ /* 0x000fe2000ff1e0ff */
[----:B------:R-:W-:Y:S01]  /*0220*/  LEA R15, R4, UR5, 0x3 ;  /* 0x00000005040f7c11 */ /* 0x000fe2000f8e18ff */
[----:B------:R-:W-:Y:S02]  /*0230*/  UIMAD UR4, UR4, UR7, URZ ;  /* 0x00000007040472a4 */ /* 0x000fe4000f8e02ff */
[----:B------:R-:W-:Y:S02]  /*0240*/  UIADD3.X UR7, UPT, UPT, URZ, URZ, URZ, UP0, !UPT ;  /* 0x000000ffff077290 */ /* 0x000fe400087fe4ff */
[C---:B-----5:R-:W-:Y:S01]  /*0250*/  IMAD.WIDE.U32 R6, R0.reuse, UR6, R8 ;  /* 0x0000000600067c25 */ /* 0x060fe2000f8e0008 */
[----:B------:R1:W-:Y:S03]  /*0260*/  STS.64 [R15], RZ ;  /* 0x000000ff0f007388 */ /* 0x0003e60000000a00 */
[----:B------:R-:W-:-:S02]  /*0270*/  IMAD R13, R0, UR7, RZ ;  /* 0x00000007000d7c24 */ /* 0x000fc4000f8e02ff */
[----:B------:R-:W-:-:S04]  /*0280*/  IMAD.WIDE.U32 R10, R6, UR4, RZ ;  /* 0x00000004060a7c25 */ /* 0x000fc8000f8e00ff */
[----:B------:R-:W-:Y:S02]  /*0290*/  IMAD.IADD R6, R4, 0x1, R10 ;  /* 0x0000000104067824 */ /* 0x000fe400078e020a */
[----:B------:R-:W-:Y:S01]  /*02a0*/  IMAD.IADD R7, R7, 0x1, R13 ;  /* 0x0000000107077824 */ /* 0x000fe200078e020d */
[----:B------:R-:W-:Y:S02]  /*02b0*/  CS2R R12, SRZ ;  /* 0x00000000000c7805 */ /* 0x000fe4000001ff00 */
[----:B------:R-:W-:Y:S01]  /*02c0*/  ISETP.GE.U32.AND P0, PT, R6, UR9, PT ;  /* 0x0000000906007c0c */ /* 0x000fe2000bf06070 */
[----:B------:R-:W-:-:S04]  /*02d0*/  IMAD R7, R7, UR4, RZ ;  /* 0x0000000407077c24 */ /* 0x000fc8000f8e02ff */
[----:B------:R-:W-:-:S08]  /*02e0*/  IMAD.IADD R6, R11, 0x1, R7 ;  /* 0x000000010b067824 */ /* 0x000fd000078e0207 */
[----:B01----:R-:W-:Y:S05]  /*02f0*/  @P0 BRA `(.L_x_23) ;  /* 0x0000000000600947 */ /* 0x003fea0003800000 */
[----:B------:R-:W-:Y:S01]  /*0300*/  BSSY.RECONVERGENT B1, `(.L_x_24) ;  /* 0x0000016000017945 */ /* 0x000fe20003800200 */
[----:B------:R-:W-:Y:S01]  /*0310*/  IMAD.IADD R7, R4, 0x1, R10 ;  /* 0x0000000104077824 */ /* 0x000fe200078e020a */
[----:B------:R-:W-:-:S07]  /*0320*/  CS2R R12, SRZ ;  /* 0x00000000000c7805 */ /* 0x000fce000001ff00 */
.L_x_25:
[--C-:B------:R-:W-:Y:S02]  /*0330*/  SHF.R.S64 R18, RZ, 0x1d, R7.reuse ;  /* 0x0000001dff127819 */ /* 0x100fe40000001007 */
[----:B------:R-:W-:Y:S02]  /*0340*/  SHF.R.S32.HI R19, RZ, 0x1d, R7 ;  /* 0x0000001dff137819 */ /* 0x000fe40000011407 */
[C---:B------:R-:W-:Y:S02]  /*0350*/  IADD3 R16, P0, PT, R18.reuse, UR20, RZ ;  /* 0x0000001412107c10 */ /* 0x040fe4000ff1e0ff */
[----:B------:R-:W-:Y:S02]  /*0360*/  IADD3 R18, P1, PT, R18, UR22, RZ ;  /* 0x0000001612127c10 */ /* 0x000fe4000ff3e0ff */
[C---:B------:R-:W-:Y:S02]  /*0370*/  IADD3.X R17, PT, PT, R19.reuse, UR21, RZ, P0, !PT ;  /* 0x0000001513117c10 */ /* 0x040fe400087fe4ff */
[----:B------:R-:W-:-:S04]  /*0380*/  IADD3.X R19, PT, PT, R19, UR23, RZ, P1, !PT ;  /* 0x0000001713137c10 */ /* 0x000fc80008ffe4ff */
[----:B------:R-:W2:Y:S04]  /*0390*/  LDG.E.64 R16, desc[UR10][R16.64] ;  /* 0x0000000a10107981 */ /* 0x000ea8000c1e1b00 */
[----:B------:R-:W2:Y:S01]  /*03a0*/  LDG.E.64 R18, desc[UR10][R18.64] ;  /* 0x0000000a12127981 */ /* 0x000ea2000c1e1b00 */
[----:B------:R-:W0:Y:S01]  /*03b0*/  LDCU UR4, c[0x0][0x378] ;  /* 0x00006f00ff0477ac */ /* 0x000e220008000800 */
[----:B------:R-:W1:Y:S01]  /*03c0*/  LDCU UR6, c[0x0][0x364] ;  /* 0x00006c80ff0677ac */ /* 0x000e620008000800 */
[----:B------:R-:W3:Y:S01]  /*03d0*/  LDCU UR7, c[0x0][0x368] ;  /* 0x00006d00ff0777ac */ /* 0x000ee20008000800 */
[----:B0-----:R-:W-:Y:S02]  /*03e0*/  UIMAD UR4, UR17, UR4, URZ ;  /* 0x00000004110472a4 */ /* 0x001fe4000f8e02ff */
[----:B-1----:R-:W-:-:S04]  /*03f0*/  UIMAD UR6, UR14, UR6, URZ ;  /* 0x000000060e0672a4 */ /* 0x002fc8000f8e02ff */
[----:B------:R-:W-:Y:S01]  /*0400*/  IMAD R20, R0, UR4, RZ ;  /* 0x0000000400147c24 */ /* 0x000fe2000f8e02ff */
[----:B---3--:R-:W-:-:S06]  /*0410*/  UIMAD UR6, UR6, UR7, URZ ;  /* 0x00000007060672a4 */ /* 0x008fcc000f8e02ff */
[----:B------:R-:W-:-:S05]  /*0420*/  IMAD R7, R20, UR6, R7 ;  /* 0x0000000614077c24 */ /* 0x000fca000f8e0207 */
[----:B------:R-:W-:Y:S01]  /*0430*/  ISETP.GE.U32.AND P0, PT, R7, UR9, PT ;  /* 0x0000000907007c0c */ /* 0x000fe2000bf06070 */
[----:B--2---:R-:W-:-:S12]  /*0440*/  DFMA R12, R16, R18, R12 ;  /* 0x00000012100c722b */ /* 0x004fd8000000000c */
[----:B------:R-:W-:Y:S05]  /*0450*/  @!P0 BRA `(.L_x_25) ;  /* 0xfffffffc00b48947 */ /* 0x000fea000383ffff */
[----:B------:R-:W-:Y:S05]  /*0460*/  BSYNC.RECONVERGENT B1 ;  /* 0x0000000000017941 */ /* 0x000fea0003800200 */
.L_x_24:
[----:B------:R0:W-:Y:S02]  /*0470*/  STS.64 [R15], R12 ;  /* 0x0000000c0f007388 */ /* 0x0001e40000000a00 */
.L_x_23:
[----:B------:R-:W-:Y:S05]  /*0480*/  BSYNC.RECONVERGENT B0 ;  /* 0x0000000000007941 */ /* 0x000fea0003800200 */
.L_x_22:
[----:B------:R-:W-:Y:S01]  /*0490*/  LOP3.LUT R7, R4, 0x1f, RZ, 0xc0, !PT ;  /* 0x0000001f04077812 */ /* 0x000fe200078ec0ff */
[----:B------:R-:W-:Y:S03]  /*04a0*/  BSSY.RECONVERGENT B0, `(.L_x_26) ;  /* 0x000007f000007945 */ /* 0x000fe60003800200 */
[C---:B------:R-:W-:Y:S02]  /*04b0*/  ISETP.GT.U32.AND P0, PT, R7.reuse, 0xf, PT ;  /* 0x0000000f0700780c */ /* 0x040fe40003f04070 */
[----:B------:R-:W-:-:S11]  /*04c0*/  ISETP.GT.U32.AND P1, PT, R7, 0x7, PT ;  /* 0x000000070700780c */ /* 0x000fd60003f24070 */
[----:B------:R-:W0:Y:S02]  /*04d0*/  @!P0 LDS.64 R16, [R15+0x80] ;  /* 0x000080000f108984 */ /* 0x000e240000000a00 */
[----:B0-----:R-:W-:-:S07]  /*04e0*/  @!P0 DADD R12, R12, R16 ;  /* 0x000000000c0c8229 */ /* 0x001fce0000000010 */
        /* <DEDUP_REMOVED lines=37> */
.L_x_29:
        /* <DEDUP_REMOVED lines=37> */
.L_x_28:
        /* <DEDUP_REMOVED lines=23> */
.L_x_31:
        /* <DEDUP_REMOVED lines=15> */
.L_x_32:
[----:B------:R-:W-:Y:S05]  /*0bf0*/  BRA.U !UP1, `(.L_x_30) ;  /* 0x0000000109207547 */ /* 0x000fea000b800000 */
[----:B------:R-:W-:Y:S02]  /*0c00*/  ULEA UR4, UR4, UR5, 0x3 ;  /* 0x0000000504047291 */ /* 0x000fe4000f8e18ff */
[----:B------:R-:W-:-:S12]  /*0c10*/  UIADD3 UR6, UPT, UPT, -UR6, URZ, URZ ;  /* 0x000000ff06067290 */ /* 0x000fd8000fffe1ff */
.L_x_33:
[----:B------:R-:W0:Y:S01]  /*0c20*/  LDS.64 R12, [UR4] ;  /* 0x00000004ff0c7984 */ /* 0x000e220008000a00 */
[----:B------:R-:W-:Y:S02]  /*0c30*/  UIADD3 UR6, UPT, UPT, UR6, 0x1, URZ ;  /* 0x0000000106067890 */ /* 0x000fe4000fffe0ff */
[----:B------:R-:W-:Y:S02]  /*0c40*/  UIADD3 UR4, UPT, UPT, UR4, 0x100, URZ ;  /* 0x0000010004047890 */ /* 0x000fe4000fffe0ff */
[----:B------:R-:W-:Y:S01]  /*0c50*/  UISETP.NE.AND UP0, UPT, UR6, URZ, UPT ;  /* 0x000000ff0600728c */ /* 0x000fe2000bf05270 */
[----:B0-----:R-:W-:-:S08]  /*0c60*/  DADD R16, R12, R16 ;  /* 0x000000000c107229 */ /* 0x001fd00000000010 */
[----:B------:R-:W-:Y:S05]  /*0c70*/  BRA.U UP0, `(.L_x_33) ;  /* 0xfffffffd00e87547 */ /* 0x000fea000b83ffff */
.L_x_30:
[----:B------:R0:W-:Y:S02]  /*0c80*/  STS.64 [UR5], R16 ;  /* 0x00000010ff007988 */ /* 0x0001e40008000a05 */
.L_x_27:
[----:B------:R-:W-:Y:S05]  /*0c90*/  BSYNC.RECONVERGENT B0 ;  /* 0x0000000000007941 */ /* 0x000fea0003800200 */
.L_x_26:
        /* <DEDUP_REMOVED lines=11> */
.L_x_34:
        /* <DEDUP_REMOVED lines=12> */
[----:B------:R-:W-:Y:S01]  /*0e10*/  IMAD.MOV R7, RZ, RZ, -R0 ;  /* 0x000000ffff077224 */ /* 0x000fe200078e0a00 */
[----:B------:R-:W2:Y:S01]  /*0e20*/  FLO.U32 R6, UR4 ;  /* 0x0000000400067d00 */ /* 0x000ea200080e0000 */
[----:B------:R-:W-:Y:S01]  /*0e30*/  VIADD R8, R8, UR15 ;  /* 0x0000000f08087c36 */ /* 0x000fe20008000000 */
[----:B------:R-:W-:Y:S01]  /*0e40*/  UPOPC UR5, UR4 ;  /* 0x00000004000572bf */ /* 0x000fe20008000000 */
[----:B------:R-:W-:Y:S02]  /*0e50*/  IMAD R7, R7, UR17, RZ ;  /* 0x0000001107077c24 */ /* 0x000fe4000f8e02ff */
[----:B------:R-:W-:-:S05]  /*0e60*/  IMAD R5, RZ, RZ, -UR16 ;  /* 0x80000010ff057e24 */ /* 0x000fca000f8e02ff */
        /* <DEDUP_REMOVED lines=16> */
.L_x_36:
[----:B------:R-:W2:Y:S04]  /*0f70*/  LD.E.STRONG.GPU R5, desc[UR10][R2.64+0x4] ;  /* 0x0000040a02057980 */ /* 0x000ea8000c10f900 */
[----:B--2---:R-:W-:Y:S01]  /*0f80*/  CCTL.IVALL ;  /* 0x00000000ff00798f */ /* 0x004fe20002000000 */
[----:B------:R-:W-:Y:S05]  /*0f90*/  YIELD ;  /* 0x0000000000007946 */ /* 0x000fea0003800000 */
[----:B------:R-:W-:-:S04]  /*0fa0*/  LOP3.LUT R5, R5, R4, RZ, 0x3c, !PT ;  /* 0x0000000405057212 */ /* 0x000fc800078e3cff */
[----:B------:R-:W-:-:S13]  /*0fb0*/  ISETP.GT.AND P1, PT, R5, -0x1, PT ;  /* 0xffffffff0500780c */ /* 0x000fda0003f24270 */
[----:B------:R-:W-:Y:S05]  /*0fc0*/  @P1 BRA `(.L_x_36) ;  /* 0xfffffffc00e81947 */ /* 0x000fea000383ffff */
.L_x_35:
        /* <DEDUP_REMOVED lines=13> */
[----:B------:R-:W-:-:S04]  /*10a0*/  IMAD.MOV.U32 R3, RZ, RZ, RZ ;  /* 0x000000ffff037224 */ /* 0x000fc800078e00ff */
[----:B------:R-:W-:Y:S01]  /*10b0*/  IMAD.MOV R26, RZ, RZ, -R26 ;  /* 0x000000ffff1a7224 */ /* 0x000fe200078e0a1a */
[----:B--2---:R-:W-:-:S04]  /*10c0*/  UIADD3 UR4, UP0, UPT, UR4, 0x40, URZ ;  /* 0x0000004004047890 */ /* 0x004fc8000ff1e0ff */
[----:B------:R-:W-:Y:S02]  /*10d0*/  UIADD3.X UR5, UPT, UPT, URZ, UR5, URZ, UP0, !UPT ;  /* 0x00000005ff057290 */ /* 0x000fe400087fe4ff */
[----:B------:R-:W-:-:S04]  /*10e0*/  IMAD.U32 R6, RZ, RZ, UR4 ;  /* 0x00000004ff067e24 */ /* 0x000fc8000f8e00ff */
[----:B------:R-:W-:-:S07]  /*10f0*/  IMAD.U32 R7, RZ, RZ, UR5 ;  /* 0x00000005ff077e24 */ /* 0x000fce000f8e00ff */
.L_x_38:
        /* <DEDUP_REMOVED lines=39> */
.L_x_37:
        /* <DEDUP_REMOVED lines=16> */
[----:B------:R-:W-:Y:S01]  /*1470*/  VIADD R18, R18, 0x8 ;  /* 0x0000000812127836 */ /* 0x000fe20000000000 */
        /* <DEDUP_REMOVED lines=8> */
.L_x_40:
        /* <DEDUP_REMOVED lines=16> */
.L_x_41:
[----:B------:R-:W-:Y:S05]  /*1600*/  @!P1 BRA `(.L_x_39) ;  /* 0x0000000000309947 */ /* 0x000fea0003800000 */
[----:B------:R-:W2:Y:S01]  /*1610*/  LDC.64 R2, c[0x0][0x390] ;  /* 0x0000e400ff027b82 */ /* 0x000ea20000000a00 */
[----:B------:R-:W-:Y:S02]  /*1620*/  IMAD.MOV R0, RZ, RZ, -R0 ;  /* 0x000000ffff007224 */ /* 0x000fe400078e0a00 */
[----:B--2---:R-:W-:-:S07]  /*1630*/  IMAD.WIDE.U32 R18, R18, 0x8, R2 ;  /* 0x0000000812127825 */ /* 0x004fce00078e0002 */
.L_x_42:
        /* <DEDUP_REMOVED lines=9> */
.L_x_39:
[----:B-----5:R-:W-:Y:S01]  /*16d0*/  STG.E.64 desc[UR10][R4.64], R8 ;  /* 0x0000000804007986 */ /* 0x020fe2000c101b0a */
[----:B------:R-:W-:Y:S05]  /*16e0*/  EXIT ;  /* 0x000000000000794d */ /* 0x000fea0003800000 */
.L_x_43:
        /* <DEDUP_REMOVED lines=9> */
.L_x_45:


//--------------------- .nv.shared._Z11cuReduceMinPKdPdj --------------------------
	.section	.nv.shared._Z11cuReduceMinPKdPdj,"aw",@nobits
	.sectionflags	@""
	.align	16
	.zero		1024


//--------------------- .nv.shared.reserved.0     --------------------------
	.section	.nv.shared.reserved.0,"aw",@nobits
	.weak		__nv_reservedSMEM_offset_0_alias
	.size		__nv_reservedSMEM_offset_0_alias, 0, 64
	.other		__nv_reservedSMEM_offset_0_alias,@"STO_CUDA_RESERVED_SHARED STV_DEFAULT"
__nv_reservedSMEM_offset_0_alias:
	.zero		0
	.zero		64


//--------------------- .nv.shared._Z11cuReduceSumPKdS0_Pdj --------------------------
	.section	.nv.shared._Z11cuReduceSumPKdS0_Pdj,"aw",@nobits
	.sectionflags	@""
	.align	16
	.zero		1024


//--------------------- .nv.constant0._Z11cuReduceMinPKdPdj --------------------------
	.section	.nv.constant0._Z11cuReduceMinPKdPdj,"a",@progbits
	.sectionflags	@""
	.align	4
.nv.constant0._Z11cuReduceMinPKdPdj:
	.zero		916


//--------------------- .nv.constant0._Z11cuReduceSumPKdS0_Pdj --------------------------
	.section	.nv.constant0._Z11cuReduceSumPKdS0_Pdj,"a",@progbits
	.sectionflags	@""
	.align	4
.nv.constant0._Z11cuReduceSumPKdS0_Pdj:
	.zero		924


//--------------------- SYMBOLS --------------------------

	.type		.nv.reservedSmem.offset0,@object
	.size		.nv.reservedSmem.offset0,0x4
	.type		.nv.reservedSmem.cap,@object
	.size		.nv.reservedSmem.cap,0x4
